//
// Generated by NVIDIA NVVM Compiler
//
// Compiler Build ID: CL-36424714
// Cuda compilation tools, release 13.0, V13.0.88
// Based on NVVM 20.0.0
//

.version 9.0
.target sm_100
.address_size 64

	// .globl	_Z4racePiS_S_S_S_S_S_S_S_S_S_S_S_S_S_S_S_S_S_S_S_S_S_S_S_S_S_S_S_S_S_S_S_S_S_S_S_S_S_S_S_S_S_S_S_S_S_S_S_S_S_S_S_S_S_S_S_S_S_S_S_S_S_S_S_S_S_S_S_S_S_S_S_S_S_S_S_S_S_S_S_S_S_S_S_S_S_S_S_S_S_S_S_S_S_S_S_S_S_S_S_S_S_S_S_S_S_S_S_S_S_S_S_S_S_S_S_S_S_S_S_S_S_S_S_S_S_S_

.visible .entry _Z4racePiS_S_S_S_S_S_S_S_S_S_S_S_S_S_S_S_S_S_S_S_S_S_S_S_S_S_S_S_S_S_S_S_S_S_S_S_S_S_S_S_S_S_S_S_S_S_S_S_S_S_S_S_S_S_S_S_S_S_S_S_S_S_S_S_S_S_S_S_S_S_S_S_S_S_S_S_S_S_S_S_S_S_S_S_S_S_S_S_S_S_S_S_S_S_S_S_S_S_S_S_S_S_S_S_S_S_S_S_S_S_S_S_S_S_S_S_S_S_S_S_S_S_S_S_S_S_S_(
	.param .u64 .ptr .align 1 _Z4racePiS_S_S_S_S_S_S_S_S_S_S_S_S_S_S_S_S_S_S_S_S_S_S_S_S_S_S_S_S_S_S_S_S_S_S_S_S_S_S_S_S_S_S_S_S_S_S_S_S_S_S_S_S_S_S_S_S_S_S_S_S_S_S_S_S_S_S_S_S_S_S_S_S_S_S_S_S_S_S_S_S_S_S_S_S_S_S_S_S_S_S_S_S_S_S_S_S_S_S_S_S_S_S_S_S_S_S_S_S_S_S_S_S_S_S_S_S_S_S_S_S_S_S_S_S_S_S__param_0,
	.param .u64 .ptr .align 1 _Z4racePiS_S_S_S_S_S_S_S_S_S_S_S_S_S_S_S_S_S_S_S_S_S_S_S_S_S_S_S_S_S_S_S_S_S_S_S_S_S_S_S_S_S_S_S_S_S_S_S_S_S_S_S_S_S_S_S_S_S_S_S_S_S_S_S_S_S_S_S_S_S_S_S_S_S_S_S_S_S_S_S_S_S_S_S_S_S_S_S_S_S_S_S_S_S_S_S_S_S_S_S_S_S_S_S_S_S_S_S_S_S_S_S_S_S_S_S_S_S_S_S_S_S_S_S_S_S_S__param_1,
	.param .u64 .ptr .align 1 _Z4racePiS_S_S_S_S_S_S_S_S_S_S_S_S_S_S_S_S_S_S_S_S_S_S_S_S_S_S_S_S_S_S_S_S_S_S_S_S_S_S_S_S_S_S_S_S_S_S_S_S_S_S_S_S_S_S_S_S_S_S_S_S_S_S_S_S_S_S_S_S_S_S_S_S_S_S_S_S_S_S_S_S_S_S_S_S_S_S_S_S_S_S_S_S_S_S_S_S_S_S_S_S_S_S_S_S_S_S_S_S_S_S_S_S_S_S_S_S_S_S_S_S_S_S_S_S_S_S__param_2,
	.param .u64 .ptr .align 1 _Z4racePiS_S_S_S_S_S_S_S_S_S_S_S_S_S_S_S_S_S_S_S_S_S_S_S_S_S_S_S_S_S_S_S_S_S_S_S_S_S_S_S_S_S_S_S_S_S_S_S_S_S_S_S_S_S_S_S_S_S_S_S_S_S_S_S_S_S_S_S_S_S_S_S_S_S_S_S_S_S_S_S_S_S_S_S_S_S_S_S_S_S_S_S_S_S_S_S_S_S_S_S_S_S_S_S_S_S_S_S_S_S_S_S_S_S_S_S_S_S_S_S_S_S_S_S_S_S_S__param_3,
	.param .u64 .ptr .align 1 _Z4racePiS_S_S_S_S_S_S_S_S_S_S_S_S_S_S_S_S_S_S_S_S_S_S_S_S_S_S_S_S_S_S_S_S_S_S_S_S_S_S_S_S_S_S_S_S_S_S_S_S_S_S_S_S_S_S_S_S_S_S_S_S_S_S_S_S_S_S_S_S_S_S_S_S_S_S_S_S_S_S_S_S_S_S_S_S_S_S_S_S_S_S_S_S_S_S_S_S_S_S_S_S_S_S_S_S_S_S_S_S_S_S_S_S_S_S_S_S_S_S_S_S_S_S_S_S_S_S__param_4,
	.param .u64 .ptr .align 1 _Z4racePiS_S_S_S_S_S_S_S_S_S_S_S_S_S_S_S_S_S_S_S_S_S_S_S_S_S_S_S_S_S_S_S_S_S_S_S_S_S_S_S_S_S_S_S_S_S_S_S_S_S_S_S_S_S_S_S_S_S_S_S_S_S_S_S_S_S_S_S_S_S_S_S_S_S_S_S_S_S_S_S_S_S_S_S_S_S_S_S_S_S_S_S_S_S_S_S_S_S_S_S_S_S_S_S_S_S_S_S_S_S_S_S_S_S_S_S_S_S_S_S_S_S_S_S_S_S_S__param_5,
	.param .u64 .ptr .align 1 _Z4racePiS_S_S_S_S_S_S_S_S_S_S_S_S_S_S_S_S_S_S_S_S_S_S_S_S_S_S_S_S_S_S_S_S_S_S_S_S_S_S_S_S_S_S_S_S_S_S_S_S_S_S_S_S_S_S_S_S_S_S_S_S_S_S_S_S_S_S_S_S_S_S_S_S_S_S_S_S_S_S_S_S_S_S_S_S_S_S_S_S_S_S_S_S_S_S_S_S_S_S_S_S_S_S_S_S_S_S_S_S_S_S_S_S_S_S_S_S_S_S_S_S_S_S_S_S_S_S__param_6,
	.param .u64 .ptr .align 1 _Z4racePiS_S_S_S_S_S_S_S_S_S_S_S_S_S_S_S_S_S_S_S_S_S_S_S_S_S_S_S_S_S_S_S_S_S_S_S_S_S_S_S_S_S_S_S_S_S_S_S_S_S_S_S_S_S_S_S_S_S_S_S_S_S_S_S_S_S_S_S_S_S_S_S_S_S_S_S_S_S_S_S_S_S_S_S_S_S_S_S_S_S_S_S_S_S_S_S_S_S_S_S_S_S_S_S_S_S_S_S_S_S_S_S_S_S_S_S_S_S_S_S_S_S_S_S_S_S_S__param_7,
	.param .u64 .ptr .align 1 _Z4racePiS_S_S_S_S_S_S_S_S_S_S_S_S_S_S_S_S_S_S_S_S_S_S_S_S_S_S_S_S_S_S_S_S_S_S_S_S_S_S_S_S_S_S_S_S_S_S_S_S_S_S_S_S_S_S_S_S_S_S_S_S_S_S_S_S_S_S_S_S_S_S_S_S_S_S_S_S_S_S_S_S_S_S_S_S_S_S_S_S_S_S_S_S_S_S_S_S_S_S_S_S_S_S_S_S_S_S_S_S_S_S_S_S_S_S_S_S_S_S_S_S_S_S_S_S_S_S__param_8,
	.param .u64 .ptr .align 1 _Z4racePiS_S_S_S_S_S_S_S_S_S_S_S_S_S_S_S_S_S_S_S_S_S_S_S_S_S_S_S_S_S_S_S_S_S_S_S_S_S_S_S_S_S_S_S_S_S_S_S_S_S_S_S_S_S_S_S_S_S_S_S_S_S_S_S_S_S_S_S_S_S_S_S_S_S_S_S_S_S_S_S_S_S_S_S_S_S_S_S_S_S_S_S_S_S_S_S_S_S_S_S_S_S_S_S_S_S_S_S_S_S_S_S_S_S_S_S_S_S_S_S_S_S_S_S_S_S_S__param_9,
	.param .u64 .ptr .align 1 _Z4racePiS_S_S_S_S_S_S_S_S_S_S_S_S_S_S_S_S_S_S_S_S_S_S_S_S_S_S_S_S_S_S_S_S_S_S_S_S_S_S_S_S_S_S_S_S_S_S_S_S_S_S_S_S_S_S_S_S_S_S_S_S_S_S_S_S_S_S_S_S_S_S_S_S_S_S_S_S_S_S_S_S_S_S_S_S_S_S_S_S_S_S_S_S_S_S_S_S_S_S_S_S_S_S_S_S_S_S_S_S_S_S_S_S_S_S_S_S_S_S_S_S_S_S_S_S_S_S__param_10,
	.param .u64 .ptr .align 1 _Z4racePiS_S_S_S_S_S_S_S_S_S_S_S_S_S_S_S_S_S_S_S_S_S_S_S_S_S_S_S_S_S_S_S_S_S_S_S_S_S_S_S_S_S_S_S_S_S_S_S_S_S_S_S_S_S_S_S_S_S_S_S_S_S_S_S_S_S_S_S_S_S_S_S_S_S_S_S_S_S_S_S_S_S_S_S_S_S_S_S_S_S_S_S_S_S_S_S_S_S_S_S_S_S_S_S_S_S_S_S_S_S_S_S_S_S_S_S_S_S_S_S_S_S_S_S_S_S_S__param_11,
	.param .u64 .ptr .align 1 _Z4racePiS_S_S_S_S_S_S_S_S_S_S_S_S_S_S_S_S_S_S_S_S_S_S_S_S_S_S_S_S_S_S_S_S_S_S_S_S_S_S_S_S_S_S_S_S_S_S_S_S_S_S_S_S_S_S_S_S_S_S_S_S_S_S_S_S_S_S_S_S_S_S_S_S_S_S_S_S_S_S_S_S_S_S_S_S_S_S_S_S_S_S_S_S_S_S_S_S_S_S_S_S_S_S_S_S_S_S_S_S_S_S_S_S_S_S_S_S_S_S_S_S_S_S_S_S_S_S__param_12,
	.param .u64 .ptr .align 1 _Z4racePiS_S_S_S_S_S_S_S_S_S_S_S_S_S_S_S_S_S_S_S_S_S_S_S_S_S_S_S_S_S_S_S_S_S_S_S_S_S_S_S_S_S_S_S_S_S_S_S_S_S_S_S_S_S_S_S_S_S_S_S_S_S_S_S_S_S_S_S_S_S_S_S_S_S_S_S_S_S_S_S_S_S_S_S_S_S_S_S_S_S_S_S_S_S_S_S_S_S_S_S_S_S_S_S_S_S_S_S_S_S_S_S_S_S_S_S_S_S_S_S_S_S_S_S_S_S_S__param_13,
	.param .u64 .ptr .align 1 _Z4racePiS_S_S_S_S_S_S_S_S_S_S_S_S_S_S_S_S_S_S_S_S_S_S_S_S_S_S_S_S_S_S_S_S_S_S_S_S_S_S_S_S_S_S_S_S_S_S_S_S_S_S_S_S_S_S_S_S_S_S_S_S_S_S_S_S_S_S_S_S_S_S_S_S_S_S_S_S_S_S_S_S_S_S_S_S_S_S_S_S_S_S_S_S_S_S_S_S_S_S_S_S_S_S_S_S_S_S_S_S_S_S_S_S_S_S_S_S_S_S_S_S_S_S_S_S_S_S__param_14,
	.param .u64 .ptr .align 1 _Z4racePiS_S_S_S_S_S_S_S_S_S_S_S_S_S_S_S_S_S_S_S_S_S_S_S_S_S_S_S_S_S_S_S_S_S_S_S_S_S_S_S_S_S_S_S_S_S_S_S_S_S_S_S_S_S_S_S_S_S_S_S_S_S_S_S_S_S_S_S_S_S_S_S_S_S_S_S_S_S_S_S_S_S_S_S_S_S_S_S_S_S_S_S_S_S_S_S_S_S_S_S_S_S_S_S_S_S_S_S_S_S_S_S_S_S_S_S_S_S_S_S_S_S_S_S_S_S_S__param_15,
	.param .u64 .ptr .align 1 _Z4racePiS_S_S_S_S_S_S_S_S_S_S_S_S_S_S_S_S_S_S_S_S_S_S_S_S_S_S_S_S_S_S_S_S_S_S_S_S_S_S_S_S_S_S_S_S_S_S_S_S_S_S_S_S_S_S_S_S_S_S_S_S_S_S_S_S_S_S_S_S_S_S_S_S_S_S_S_S_S_S_S_S_S_S_S_S_S_S_S_S_S_S_S_S_S_S_S_S_S_S_S_S_S_S_S_S_S_S_S_S_S_S_S_S_S_S_S_S_S_S_S_S_S_S_S_S_S_S__param_16,
	.param .u64 .ptr .align 1 _Z4racePiS_S_S_S_S_S_S_S_S_S_S_S_S_S_S_S_S_S_S_S_S_S_S_S_S_S_S_S_S_S_S_S_S_S_S_S_S_S_S_S_S_S_S_S_S_S_S_S_S_S_S_S_S_S_S_S_S_S_S_S_S_S_S_S_S_S_S_S_S_S_S_S_S_S_S_S_S_S_S_S_S_S_S_S_S_S_S_S_S_S_S_S_S_S_S_S_S_S_S_S_S_S_S_S_S_S_S_S_S_S_S_S_S_S_S_S_S_S_S_S_S_S_S_S_S_S_S__param_17,
	.param .u64 .ptr .align 1 _Z4racePiS_S_S_S_S_S_S_S_S_S_S_S_S_S_S_S_S_S_S_S_S_S_S_S_S_S_S_S_S_S_S_S_S_S_S_S_S_S_S_S_S_S_S_S_S_S_S_S_S_S_S_S_S_S_S_S_S_S_S_S_S_S_S_S_S_S_S_S_S_S_S_S_S_S_S_S_S_S_S_S_S_S_S_S_S_S_S_S_S_S_S_S_S_S_S_S_S_S_S_S_S_S_S_S_S_S_S_S_S_S_S_S_S_S_S_S_S_S_S_S_S_S_S_S_S_S_S__param_18,
	.param .u64 .ptr .align 1 _Z4racePiS_S_S_S_S_S_S_S_S_S_S_S_S_S_S_S_S_S_S_S_S_S_S_S_S_S_S_S_S_S_S_S_S_S_S_S_S_S_S_S_S_S_S_S_S_S_S_S_S_S_S_S_S_S_S_S_S_S_S_S_S_S_S_S_S_S_S_S_S_S_S_S_S_S_S_S_S_S_S_S_S_S_S_S_S_S_S_S_S_S_S_S_S_S_S_S_S_S_S_S_S_S_S_S_S_S_S_S_S_S_S_S_S_S_S_S_S_S_S_S_S_S_S_S_S_S_S__param_19,
	.param .u64 .ptr .align 1 _Z4racePiS_S_S_S_S_S_S_S_S_S_S_S_S_S_S_S_S_S_S_S_S_S_S_S_S_S_S_S_S_S_S_S_S_S_S_S_S_S_S_S_S_S_S_S_S_S_S_S_S_S_S_S_S_S_S_S_S_S_S_S_S_S_S_S_S_S_S_S_S_S_S_S_S_S_S_S_S_S_S_S_S_S_S_S_S_S_S_S_S_S_S_S_S_S_S_S_S_S_S_S_S_S_S_S_S_S_S_S_S_S_S_S_S_S_S_S_S_S_S_S_S_S_S_S_S_S_S__param_20,
	.param .u64 .ptr .align 1 _Z4racePiS_S_S_S_S_S_S_S_S_S_S_S_S_S_S_S_S_S_S_S_S_S_S_S_S_S_S_S_S_S_S_S_S_S_S_S_S_S_S_S_S_S_S_S_S_S_S_S_S_S_S_S_S_S_S_S_S_S_S_S_S_S_S_S_S_S_S_S_S_S_S_S_S_S_S_S_S_S_S_S_S_S_S_S_S_S_S_S_S_S_S_S_S_S_S_S_S_S_S_S_S_S_S_S_S_S_S_S_S_S_S_S_S_S_S_S_S_S_S_S_S_S_S_S_S_S_S__param_21,
	.param .u64 .ptr .align 1 _Z4racePiS_S_S_S_S_S_S_S_S_S_S_S_S_S_S_S_S_S_S_S_S_S_S_S_S_S_S_S_S_S_S_S_S_S_S_S_S_S_S_S_S_S_S_S_S_S_S_S_S_S_S_S_S_S_S_S_S_S_S_S_S_S_S_S_S_S_S_S_S_S_S_S_S_S_S_S_S_S_S_S_S_S_S_S_S_S_S_S_S_S_S_S_S_S_S_S_S_S_S_S_S_S_S_S_S_S_S_S_S_S_S_S_S_S_S_S_S_S_S_S_S_S_S_S_S_S_S__param_22,
	.param .u64 .ptr .align 1 _Z4racePiS_S_S_S_S_S_S_S_S_S_S_S_S_S_S_S_S_S_S_S_S_S_S_S_S_S_S_S_S_S_S_S_S_S_S_S_S_S_S_S_S_S_S_S_S_S_S_S_S_S_S_S_S_S_S_S_S_S_S_S_S_S_S_S_S_S_S_S_S_S_S_S_S_S_S_S_S_S_S_S_S_S_S_S_S_S_S_S_S_S_S_S_S_S_S_S_S_S_S_S_S_S_S_S_S_S_S_S_S_S_S_S_S_S_S_S_S_S_S_S_S_S_S_S_S_S_S__param_23,
	.param .u64 .ptr .align 1 _Z4racePiS_S_S_S_S_S_S_S_S_S_S_S_S_S_S_S_S_S_S_S_S_S_S_S_S_S_S_S_S_S_S_S_S_S_S_S_S_S_S_S_S_S_S_S_S_S_S_S_S_S_S_S_S_S_S_S_S_S_S_S_S_S_S_S_S_S_S_S_S_S_S_S_S_S_S_S_S_S_S_S_S_S_S_S_S_S_S_S_S_S_S_S_S_S_S_S_S_S_S_S_S_S_S_S_S_S_S_S_S_S_S_S_S_S_S_S_S_S_S_S_S_S_S_S_S_S_S__param_24,
	.param .u64 .ptr .align 1 _Z4racePiS_S_S_S_S_S_S_S_S_S_S_S_S_S_S_S_S_S_S_S_S_S_S_S_S_S_S_S_S_S_S_S_S_S_S_S_S_S_S_S_S_S_S_S_S_S_S_S_S_S_S_S_S_S_S_S_S_S_S_S_S_S_S_S_S_S_S_S_S_S_S_S_S_S_S_S_S_S_S_S_S_S_S_S_S_S_S_S_S_S_S_S_S_S_S_S_S_S_S_S_S_S_S_S_S_S_S_S_S_S_S_S_S_S_S_S_S_S_S_S_S_S_S_S_S_S_S__param_25,
	.param .u64 .ptr .align 1 _Z4racePiS_S_S_S_S_S_S_S_S_S_S_S_S_S_S_S_S_S_S_S_S_S_S_S_S_S_S_S_S_S_S_S_S_S_S_S_S_S_S_S_S_S_S_S_S_S_S_S_S_S_S_S_S_S_S_S_S_S_S_S_S_S_S_S_S_S_S_S_S_S_S_S_S_S_S_S_S_S_S_S_S_S_S_S_S_S_S_S_S_S_S_S_S_S_S_S_S_S_S_S_S_S_S_S_S_S_S_S_S_S_S_S_S_S_S_S_S_S_S_S_S_S_S_S_S_S_S__param_26,
	.param .u64 .ptr .align 1 _Z4racePiS_S_S_S_S_S_S_S_S_S_S_S_S_S_S_S_S_S_S_S_S_S_S_S_S_S_S_S_S_S_S_S_S_S_S_S_S_S_S_S_S_S_S_S_S_S_S_S_S_S_S_S_S_S_S_S_S_S_S_S_S_S_S_S_S_S_S_S_S_S_S_S_S_S_S_S_S_S_S_S_S_S_S_S_S_S_S_S_S_S_S_S_S_S_S_S_S_S_S_S_S_S_S_S_S_S_S_S_S_S_S_S_S_S_S_S_S_S_S_S_S_S_S_S_S_S_S__param_27,
	.param .u64 .ptr .align 1 _Z4racePiS_S_S_S_S_S_S_S_S_S_S_S_S_S_S_S_S_S_S_S_S_S_S_S_S_S_S_S_S_S_S_S_S_S_S_S_S_S_S_S_S_S_S_S_S_S_S_S_S_S_S_S_S_S_S_S_S_S_S_S_S_S_S_S_S_S_S_S_S_S_S_S_S_S_S_S_S_S_S_S_S_S_S_S_S_S_S_S_S_S_S_S_S_S_S_S_S_S_S_S_S_S_S_S_S_S_S_S_S_S_S_S_S_S_S_S_S_S_S_S_S_S_S_S_S_S_S__param_28,
	.param .u64 .ptr .align 1 _Z4racePiS_S_S_S_S_S_S_S_S_S_S_S_S_S_S_S_S_S_S_S_S_S_S_S_S_S_S_S_S_S_S_S_S_S_S_S_S_S_S_S_S_S_S_S_S_S_S_S_S_S_S_S_S_S_S_S_S_S_S_S_S_S_S_S_S_S_S_S_S_S_S_S_S_S_S_S_S_S_S_S_S_S_S_S_S_S_S_S_S_S_S_S_S_S_S_S_S_S_S_S_S_S_S_S_S_S_S_S_S_S_S_S_S_S_S_S_S_S_S_S_S_S_S_S_S_S_S__param_29,
	.param .u64 .ptr .align 1 _Z4racePiS_S_S_S_S_S_S_S_S_S_S_S_S_S_S_S_S_S_S_S_S_S_S_S_S_S_S_S_S_S_S_S_S_S_S_S_S_S_S_S_S_S_S_S_S_S_S_S_S_S_S_S_S_S_S_S_S_S_S_S_S_S_S_S_S_S_S_S_S_S_S_S_S_S_S_S_S_S_S_S_S_S_S_S_S_S_S_S_S_S_S_S_S_S_S_S_S_S_S_S_S_S_S_S_S_S_S_S_S_S_S_S_S_S_S_S_S_S_S_S_S_S_S_S_S_S_S__param_30,
	.param .u64 .ptr .align 1 _Z4racePiS_S_S_S_S_S_S_S_S_S_S_S_S_S_S_S_S_S_S_S_S_S_S_S_S_S_S_S_S_S_S_S_S_S_S_S_S_S_S_S_S_S_S_S_S_S_S_S_S_S_S_S_S_S_S_S_S_S_S_S_S_S_S_S_S_S_S_S_S_S_S_S_S_S_S_S_S_S_S_S_S_S_S_S_S_S_S_S_S_S_S_S_S_S_S_S_S_S_S_S_S_S_S_S_S_S_S_S_S_S_S_S_S_S_S_S_S_S_S_S_S_S_S_S_S_S_S__param_31,
	.param .u64 .ptr .align 1 _Z4racePiS_S_S_S_S_S_S_S_S_S_S_S_S_S_S_S_S_S_S_S_S_S_S_S_S_S_S_S_S_S_S_S_S_S_S_S_S_S_S_S_S_S_S_S_S_S_S_S_S_S_S_S_S_S_S_S_S_S_S_S_S_S_S_S_S_S_S_S_S_S_S_S_S_S_S_S_S_S_S_S_S_S_S_S_S_S_S_S_S_S_S_S_S_S_S_S_S_S_S_S_S_S_S_S_S_S_S_S_S_S_S_S_S_S_S_S_S_S_S_S_S_S_S_S_S_S_S__param_32,
	.param .u64 .ptr .align 1 _Z4racePiS_S_S_S_S_S_S_S_S_S_S_S_S_S_S_S_S_S_S_S_S_S_S_S_S_S_S_S_S_S_S_S_S_S_S_S_S_S_S_S_S_S_S_S_S_S_S_S_S_S_S_S_S_S_S_S_S_S_S_S_S_S_S_S_S_S_S_S_S_S_S_S_S_S_S_S_S_S_S_S_S_S_S_S_S_S_S_S_S_S_S_S_S_S_S_S_S_S_S_S_S_S_S_S_S_S_S_S_S_S_S_S_S_S_S_S_S_S_S_S_S_S_S_S_S_S_S__param_33,
	.param .u64 .ptr .align 1 _Z4racePiS_S_S_S_S_S_S_S_S_S_S_S_S_S_S_S_S_S_S_S_S_S_S_S_S_S_S_S_S_S_S_S_S_S_S_S_S_S_S_S_S_S_S_S_S_S_S_S_S_S_S_S_S_S_S_S_S_S_S_S_S_S_S_S_S_S_S_S_S_S_S_S_S_S_S_S_S_S_S_S_S_S_S_S_S_S_S_S_S_S_S_S_S_S_S_S_S_S_S_S_S_S_S_S_S_S_S_S_S_S_S_S_S_S_S_S_S_S_S_S_S_S_S_S_S_S_S__param_34,
	.param .u64 .ptr .align 1 _Z4racePiS_S_S_S_S_S_S_S_S_S_S_S_S_S_S_S_S_S_S_S_S_S_S_S_S_S_S_S_S_S_S_S_S_S_S_S_S_S_S_S_S_S_S_S_S_S_S_S_S_S_S_S_S_S_S_S_S_S_S_S_S_S_S_S_S_S_S_S_S_S_S_S_S_S_S_S_S_S_S_S_S_S_S_S_S_S_S_S_S_S_S_S_S_S_S_S_S_S_S_S_S_S_S_S_S_S_S_S_S_S_S_S_S_S_S_S_S_S_S_S_S_S_S_S_S_S_S__param_35,
	.param .u64 .ptr .align 1 _Z4racePiS_S_S_S_S_S_S_S_S_S_S_S_S_S_S_S_S_S_S_S_S_S_S_S_S_S_S_S_S_S_S_S_S_S_S_S_S_S_S_S_S_S_S_S_S_S_S_S_S_S_S_S_S_S_S_S_S_S_S_S_S_S_S_S_S_S_S_S_S_S_S_S_S_S_S_S_S_S_S_S_S_S_S_S_S_S_S_S_S_S_S_S_S_S_S_S_S_S_S_S_S_S_S_S_S_S_S_S_S_S_S_S_S_S_S_S_S_S_S_S_S_S_S_S_S_S_S__param_36,
	.param .u64 .ptr .align 1 _Z4racePiS_S_S_S_S_S_S_S_S_S_S_S_S_S_S_S_S_S_S_S_S_S_S_S_S_S_S_S_S_S_S_S_S_S_S_S_S_S_S_S_S_S_S_S_S_S_S_S_S_S_S_S_S_S_S_S_S_S_S_S_S_S_S_S_S_S_S_S_S_S_S_S_S_S_S_S_S_S_S_S_S_S_S_S_S_S_S_S_S_S_S_S_S_S_S_S_S_S_S_S_S_S_S_S_S_S_S_S_S_S_S_S_S_S_S_S_S_S_S_S_S_S_S_S_S_S_S__param_37,
	.param .u64 .ptr .align 1 _Z4racePiS_S_S_S_S_S_S_S_S_S_S_S_S_S_S_S_S_S_S_S_S_S_S_S_S_S_S_S_S_S_S_S_S_S_S_S_S_S_S_S_S_S_S_S_S_S_S_S_S_S_S_S_S_S_S_S_S_S_S_S_S_S_S_S_S_S_S_S_S_S_S_S_S_S_S_S_S_S_S_S_S_S_S_S_S_S_S_S_S_S_S_S_S_S_S_S_S_S_S_S_S_S_S_S_S_S_S_S_S_S_S_S_S_S_S_S_S_S_S_S_S_S_S_S_S_S_S__param_38,
	.param .u64 .ptr .align 1 _Z4racePiS_S_S_S_S_S_S_S_S_S_S_S_S_S_S_S_S_S_S_S_S_S_S_S_S_S_S_S_S_S_S_S_S_S_S_S_S_S_S_S_S_S_S_S_S_S_S_S_S_S_S_S_S_S_S_S_S_S_S_S_S_S_S_S_S_S_S_S_S_S_S_S_S_S_S_S_S_S_S_S_S_S_S_S_S_S_S_S_S_S_S_S_S_S_S_S_S_S_S_S_S_S_S_S_S_S_S_S_S_S_S_S_S_S_S_S_S_S_S_S_S_S_S_S_S_S_S__param_39,
	.param .u64 .ptr .align 1 _Z4racePiS_S_S_S_S_S_S_S_S_S_S_S_S_S_S_S_S_S_S_S_S_S_S_S_S_S_S_S_S_S_S_S_S_S_S_S_S_S_S_S_S_S_S_S_S_S_S_S_S_S_S_S_S_S_S_S_S_S_S_S_S_S_S_S_S_S_S_S_S_S_S_S_S_S_S_S_S_S_S_S_S_S_S_S_S_S_S_S_S_S_S_S_S_S_S_S_S_S_S_S_S_S_S_S_S_S_S_S_S_S_S_S_S_S_S_S_S_S_S_S_S_S_S_S_S_S_S__param_40,
	.param .u64 .ptr .align 1 _Z4racePiS_S_S_S_S_S_S_S_S_S_S_S_S_S_S_S_S_S_S_S_S_S_S_S_S_S_S_S_S_S_S_S_S_S_S_S_S_S_S_S_S_S_S_S_S_S_S_S_S_S_S_S_S_S_S_S_S_S_S_S_S_S_S_S_S_S_S_S_S_S_S_S_S_S_S_S_S_S_S_S_S_S_S_S_S_S_S_S_S_S_S_S_S_S_S_S_S_S_S_S_S_S_S_S_S_S_S_S_S_S_S_S_S_S_S_S_S_S_S_S_S_S_S_S_S_S_S__param_41,
	.param .u64 .ptr .align 1 _Z4racePiS_S_S_S_S_S_S_S_S_S_S_S_S_S_S_S_S_S_S_S_S_S_S_S_S_S_S_S_S_S_S_S_S_S_S_S_S_S_S_S_S_S_S_S_S_S_S_S_S_S_S_S_S_S_S_S_S_S_S_S_S_S_S_S_S_S_S_S_S_S_S_S_S_S_S_S_S_S_S_S_S_S_S_S_S_S_S_S_S_S_S_S_S_S_S_S_S_S_S_S_S_S_S_S_S_S_S_S_S_S_S_S_S_S_S_S_S_S_S_S_S_S_S_S_S_S_S__param_42,
	.param .u64 .ptr .align 1 _Z4racePiS_S_S_S_S_S_S_S_S_S_S_S_S_S_S_S_S_S_S_S_S_S_S_S_S_S_S_S_S_S_S_S_S_S_S_S_S_S_S_S_S_S_S_S_S_S_S_S_S_S_S_S_S_S_S_S_S_S_S_S_S_S_S_S_S_S_S_S_S_S_S_S_S_S_S_S_S_S_S_S_S_S_S_S_S_S_S_S_S_S_S_S_S_S_S_S_S_S_S_S_S_S_S_S_S_S_S_S_S_S_S_S_S_S_S_S_S_S_S_S_S_S_S_S_S_S_S__param_43,
	.param .u64 .ptr .align 1 _Z4racePiS_S_S_S_S_S_S_S_S_S_S_S_S_S_S_S_S_S_S_S_S_S_S_S_S_S_S_S_S_S_S_S_S_S_S_S_S_S_S_S_S_S_S_S_S_S_S_S_S_S_S_S_S_S_S_S_S_S_S_S_S_S_S_S_S_S_S_S_S_S_S_S_S_S_S_S_S_S_S_S_S_S_S_S_S_S_S_S_S_S_S_S_S_S_S_S_S_S_S_S_S_S_S_S_S_S_S_S_S_S_S_S_S_S_S_S_S_S_S_S_S_S_S_S_S_S_S__param_44,
	.param .u64 .ptr .align 1 _Z4racePiS_S_S_S_S_S_S_S_S_S_S_S_S_S_S_S_S_S_S_S_S_S_S_S_S_S_S_S_S_S_S_S_S_S_S_S_S_S_S_S_S_S_S_S_S_S_S_S_S_S_S_S_S_S_S_S_S_S_S_S_S_S_S_S_S_S_S_S_S_S_S_S_S_S_S_S_S_S_S_S_S_S_S_S_S_S_S_S_S_S_S_S_S_S_S_S_S_S_S_S_S_S_S_S_S_S_S_S_S_S_S_S_S_S_S_S_S_S_S_S_S_S_S_S_S_S_S__param_45,
	.param .u64 .ptr .align 1 _Z4racePiS_S_S_S_S_S_S_S_S_S_S_S_S_S_S_S_S_S_S_S_S_S_S_S_S_S_S_S_S_S_S_S_S_S_S_S_S_S_S_S_S_S_S_S_S_S_S_S_S_S_S_S_S_S_S_S_S_S_S_S_S_S_S_S_S_S_S_S_S_S_S_S_S_S_S_S_S_S_S_S_S_S_S_S_S_S_S_S_S_S_S_S_S_S_S_S_S_S_S_S_S_S_S_S_S_S_S_S_S_S_S_S_S_S_S_S_S_S_S_S_S_S_S_S_S_S_S__param_46,
	.param .u64 .ptr .align 1 _Z4racePiS_S_S_S_S_S_S_S_S_S_S_S_S_S_S_S_S_S_S_S_S_S_S_S_S_S_S_S_S_S_S_S_S_S_S_S_S_S_S_S_S_S_S_S_S_S_S_S_S_S_S_S_S_S_S_S_S_S_S_S_S_S_S_S_S_S_S_S_S_S_S_S_S_S_S_S_S_S_S_S_S_S_S_S_S_S_S_S_S_S_S_S_S_S_S_S_S_S_S_S_S_S_S_S_S_S_S_S_S_S_S_S_S_S_S_S_S_S_S_S_S_S_S_S_S_S_S__param_47,
	.param .u64 .ptr .align 1 _Z4racePiS_S_S_S_S_S_S_S_S_S_S_S_S_S_S_S_S_S_S_S_S_S_S_S_S_S_S_S_S_S_S_S_S_S_S_S_S_S_S_S_S_S_S_S_S_S_S_S_S_S_S_S_S_S_S_S_S_S_S_S_S_S_S_S_S_S_S_S_S_S_S_S_S_S_S_S_S_S_S_S_S_S_S_S_S_S_S_S_S_S_S_S_S_S_S_S_S_S_S_S_S_S_S_S_S_S_S_S_S_S_S_S_S_S_S_S_S_S_S_S_S_S_S_S_S_S_S__param_48,
	.param .u64 .ptr .align 1 _Z4racePiS_S_S_S_S_S_S_S_S_S_S_S_S_S_S_S_S_S_S_S_S_S_S_S_S_S_S_S_S_S_S_S_S_S_S_S_S_S_S_S_S_S_S_S_S_S_S_S_S_S_S_S_S_S_S_S_S_S_S_S_S_S_S_S_S_S_S_S_S_S_S_S_S_S_S_S_S_S_S_S_S_S_S_S_S_S_S_S_S_S_S_S_S_S_S_S_S_S_S_S_S_S_S_S_S_S_S_S_S_S_S_S_S_S_S_S_S_S_S_S_S_S_S_S_S_S_S__param_49,
	.param .u64 .ptr .align 1 _Z4racePiS_S_S_S_S_S_S_S_S_S_S_S_S_S_S_S_S_S_S_S_S_S_S_S_S_S_S_S_S_S_S_S_S_S_S_S_S_S_S_S_S_S_S_S_S_S_S_S_S_S_S_S_S_S_S_S_S_S_S_S_S_S_S_S_S_S_S_S_S_S_S_S_S_S_S_S_S_S_S_S_S_S_S_S_S_S_S_S_S_S_S_S_S_S_S_S_S_S_S_S_S_S_S_S_S_S_S_S_S_S_S_S_S_S_S_S_S_S_S_S_S_S_S_S_S_S_S__param_50,
	.param .u64 .ptr .align 1 _Z4racePiS_S_S_S_S_S_S_S_S_S_S_S_S_S_S_S_S_S_S_S_S_S_S_S_S_S_S_S_S_S_S_S_S_S_S_S_S_S_S_S_S_S_S_S_S_S_S_S_S_S_S_S_S_S_S_S_S_S_S_S_S_S_S_S_S_S_S_S_S_S_S_S_S_S_S_S_S_S_S_S_S_S_S_S_S_S_S_S_S_S_S_S_S_S_S_S_S_S_S_S_S_S_S_S_S_S_S_S_S_S_S_S_S_S_S_S_S_S_S_S_S_S_S_S_S_S_S__param_51,
	.param .u64 .ptr .align 1 _Z4racePiS_S_S_S_S_S_S_S_S_S_S_S_S_S_S_S_S_S_S_S_S_S_S_S_S_S_S_S_S_S_S_S_S_S_S_S_S_S_S_S_S_S_S_S_S_S_S_S_S_S_S_S_S_S_S_S_S_S_S_S_S_S_S_S_S_S_S_S_S_S_S_S_S_S_S_S_S_S_S_S_S_S_S_S_S_S_S_S_S_S_S_S_S_S_S_S_S_S_S_S_S_S_S_S_S_S_S_S_S_S_S_S_S_S_S_S_S_S_S_S_S_S_S_S_S_S_S__param_52,
	.param .u64 .ptr .align 1 _Z4racePiS_S_S_S_S_S_S_S_S_S_S_S_S_S_S_S_S_S_S_S_S_S_S_S_S_S_S_S_S_S_S_S_S_S_S_S_S_S_S_S_S_S_S_S_S_S_S_S_S_S_S_S_S_S_S_S_S_S_S_S_S_S_S_S_S_S_S_S_S_S_S_S_S_S_S_S_S_S_S_S_S_S_S_S_S_S_S_S_S_S_S_S_S_S_S_S_S_S_S_S_S_S_S_S_S_S_S_S_S_S_S_S_S_S_S_S_S_S_S_S_S_S_S_S_S_S_S__param_53,
	.param .u64 .ptr .align 1 _Z4racePiS_S_S_S_S_S_S_S_S_S_S_S_S_S_S_S_S_S_S_S_S_S_S_S_S_S_S_S_S_S_S_S_S_S_S_S_S_S_S_S_S_S_S_S_S_S_S_S_S_S_S_S_S_S_S_S_S_S_S_S_S_S_S_S_S_S_S_S_S_S_S_S_S_S_S_S_S_S_S_S_S_S_S_S_S_S_S_S_S_S_S_S_S_S_S_S_S_S_S_S_S_S_S_S_S_S_S_S_S_S_S_S_S_S_S_S_S_S_S_S_S_S_S_S_S_S_S__param_54,
	.param .u64 .ptr .align 1 _Z4racePiS_S_S_S_S_S_S_S_S_S_S_S_S_S_S_S_S_S_S_S_S_S_S_S_S_S_S_S_S_S_S_S_S_S_S_S_S_S_S_S_S_S_S_S_S_S_S_S_S_S_S_S_S_S_S_S_S_S_S_S_S_S_S_S_S_S_S_S_S_S_S_S_S_S_S_S_S_S_S_S_S_S_S_S_S_S_S_S_S_S_S_S_S_S_S_S_S_S_S_S_S_S_S_S_S_S_S_S_S_S_S_S_S_S_S_S_S_S_S_S_S_S_S_S_S_S_S__param_55,
	.param .u64 .ptr .align 1 _Z4racePiS_S_S_S_S_S_S_S_S_S_S_S_S_S_S_S_S_S_S_S_S_S_S_S_S_S_S_S_S_S_S_S_S_S_S_S_S_S_S_S_S_S_S_S_S_S_S_S_S_S_S_S_S_S_S_S_S_S_S_S_S_S_S_S_S_S_S_S_S_S_S_S_S_S_S_S_S_S_S_S_S_S_S_S_S_S_S_S_S_S_S_S_S_S_S_S_S_S_S_S_S_S_S_S_S_S_S_S_S_S_S_S_S_S_S_S_S_S_S_S_S_S_S_S_S_S_S__param_56,
	.param .u64 .ptr .align 1 _Z4racePiS_S_S_S_S_S_S_S_S_S_S_S_S_S_S_S_S_S_S_S_S_S_S_S_S_S_S_S_S_S_S_S_S_S_S_S_S_S_S_S_S_S_S_S_S_S_S_S_S_S_S_S_S_S_S_S_S_S_S_S_S_S_S_S_S_S_S_S_S_S_S_S_S_S_S_S_S_S_S_S_S_S_S_S_S_S_S_S_S_S_S_S_S_S_S_S_S_S_S_S_S_S_S_S_S_S_S_S_S_S_S_S_S_S_S_S_S_S_S_S_S_S_S_S_S_S_S__param_57,
	.param .u64 .ptr .align 1 _Z4racePiS_S_S_S_S_S_S_S_S_S_S_S_S_S_S_S_S_S_S_S_S_S_S_S_S_S_S_S_S_S_S_S_S_S_S_S_S_S_S_S_S_S_S_S_S_S_S_S_S_S_S_S_S_S_S_S_S_S_S_S_S_S_S_S_S_S_S_S_S_S_S_S_S_S_S_S_S_S_S_S_S_S_S_S_S_S_S_S_S_S_S_S_S_S_S_S_S_S_S_S_S_S_S_S_S_S_S_S_S_S_S_S_S_S_S_S_S_S_S_S_S_S_S_S_S_S_S__param_58,
	.param .u64 .ptr .align 1 _Z4racePiS_S_S_S_S_S_S_S_S_S_S_S_S_S_S_S_S_S_S_S_S_S_S_S_S_S_S_S_S_S_S_S_S_S_S_S_S_S_S_S_S_S_S_S_S_S_S_S_S_S_S_S_S_S_S_S_S_S_S_S_S_S_S_S_S_S_S_S_S_S_S_S_S_S_S_S_S_S_S_S_S_S_S_S_S_S_S_S_S_S_S_S_S_S_S_S_S_S_S_S_S_S_S_S_S_S_S_S_S_S_S_S_S_S_S_S_S_S_S_S_S_S_S_S_S_S_S__param_59,
	.param .u64 .ptr .align 1 _Z4racePiS_S_S_S_S_S_S_S_S_S_S_S_S_S_S_S_S_S_S_S_S_S_S_S_S_S_S_S_S_S_S_S_S_S_S_S_S_S_S_S_S_S_S_S_S_S_S_S_S_S_S_S_S_S_S_S_S_S_S_S_S_S_S_S_S_S_S_S_S_S_S_S_S_S_S_S_S_S_S_S_S_S_S_S_S_S_S_S_S_S_S_S_S_S_S_S_S_S_S_S_S_S_S_S_S_S_S_S_S_S_S_S_S_S_S_S_S_S_S_S_S_S_S_S_S_S_S__param_60,
	.param .u64 .ptr .align 1 _Z4racePiS_S_S_S_S_S_S_S_S_S_S_S_S_S_S_S_S_S_S_S_S_S_S_S_S_S_S_S_S_S_S_S_S_S_S_S_S_S_S_S_S_S_S_S_S_S_S_S_S_S_S_S_S_S_S_S_S_S_S_S_S_S_S_S_S_S_S_S_S_S_S_S_S_S_S_S_S_S_S_S_S_S_S_S_S_S_S_S_S_S_S_S_S_S_S_S_S_S_S_S_S_S_S_S_S_S_S_S_S_S_S_S_S_S_S_S_S_S_S_S_S_S_S_S_S_S_S__param_61,
	.param .u64 .ptr .align 1 _Z4racePiS_S_S_S_S_S_S_S_S_S_S_S_S_S_S_S_S_S_S_S_S_S_S_S_S_S_S_S_S_S_S_S_S_S_S_S_S_S_S_S_S_S_S_S_S_S_S_S_S_S_S_S_S_S_S_S_S_S_S_S_S_S_S_S_S_S_S_S_S_S_S_S_S_S_S_S_S_S_S_S_S_S_S_S_S_S_S_S_S_S_S_S_S_S_S_S_S_S_S_S_S_S_S_S_S_S_S_S_S_S_S_S_S_S_S_S_S_S_S_S_S_S_S_S_S_S_S__param_62,
	.param .u64 .ptr .align 1 _Z4racePiS_S_S_S_S_S_S_S_S_S_S_S_S_S_S_S_S_S_S_S_S_S_S_S_S_S_S_S_S_S_S_S_S_S_S_S_S_S_S_S_S_S_S_S_S_S_S_S_S_S_S_S_S_S_S_S_S_S_S_S_S_S_S_S_S_S_S_S_S_S_S_S_S_S_S_S_S_S_S_S_S_S_S_S_S_S_S_S_S_S_S_S_S_S_S_S_S_S_S_S_S_S_S_S_S_S_S_S_S_S_S_S_S_S_S_S_S_S_S_S_S_S_S_S_S_S_S__param_63,
	.param .u64 .ptr .align 1 _Z4racePiS_S_S_S_S_S_S_S_S_S_S_S_S_S_S_S_S_S_S_S_S_S_S_S_S_S_S_S_S_S_S_S_S_S_S_S_S_S_S_S_S_S_S_S_S_S_S_S_S_S_S_S_S_S_S_S_S_S_S_S_S_S_S_S_S_S_S_S_S_S_S_S_S_S_S_S_S_S_S_S_S_S_S_S_S_S_S_S_S_S_S_S_S_S_S_S_S_S_S_S_S_S_S_S_S_S_S_S_S_S_S_S_S_S_S_S_S_S_S_S_S_S_S_S_S_S_S__param_64,
	.param .u64 .ptr .align 1 _Z4racePiS_S_S_S_S_S_S_S_S_S_S_S_S_S_S_S_S_S_S_S_S_S_S_S_S_S_S_S_S_S_S_S_S_S_S_S_S_S_S_S_S_S_S_S_S_S_S_S_S_S_S_S_S_S_S_S_S_S_S_S_S_S_S_S_S_S_S_S_S_S_S_S_S_S_S_S_S_S_S_S_S_S_S_S_S_S_S_S_S_S_S_S_S_S_S_S_S_S_S_S_S_S_S_S_S_S_S_S_S_S_S_S_S_S_S_S_S_S_S_S_S_S_S_S_S_S_S__param_65,
	.param .u64 .ptr .align 1 _Z4racePiS_S_S_S_S_S_S_S_S_S_S_S_S_S_S_S_S_S_S_S_S_S_S_S_S_S_S_S_S_S_S_S_S_S_S_S_S_S_S_S_S_S_S_S_S_S_S_S_S_S_S_S_S_S_S_S_S_S_S_S_S_S_S_S_S_S_S_S_S_S_S_S_S_S_S_S_S_S_S_S_S_S_S_S_S_S_S_S_S_S_S_S_S_S_S_S_S_S_S_S_S_S_S_S_S_S_S_S_S_S_S_S_S_S_S_S_S_S_S_S_S_S_S_S_S_S_S__param_66,
	.param .u64 .ptr .align 1 _Z4racePiS_S_S_S_S_S_S_S_S_S_S_S_S_S_S_S_S_S_S_S_S_S_S_S_S_S_S_S_S_S_S_S_S_S_S_S_S_S_S_S_S_S_S_S_S_S_S_S_S_S_S_S_S_S_S_S_S_S_S_S_S_S_S_S_S_S_S_S_S_S_S_S_S_S_S_S_S_S_S_S_S_S_S_S_S_S_S_S_S_S_S_S_S_S_S_S_S_S_S_S_S_S_S_S_S_S_S_S_S_S_S_S_S_S_S_S_S_S_S_S_S_S_S_S_S_S_S__param_67,
	.param .u64 .ptr .align 1 _Z4racePiS_S_S_S_S_S_S_S_S_S_S_S_S_S_S_S_S_S_S_S_S_S_S_S_S_S_S_S_S_S_S_S_S_S_S_S_S_S_S_S_S_S_S_S_S_S_S_S_S_S_S_S_S_S_S_S_S_S_S_S_S_S_S_S_S_S_S_S_S_S_S_S_S_S_S_S_S_S_S_S_S_S_S_S_S_S_S_S_S_S_S_S_S_S_S_S_S_S_S_S_S_S_S_S_S_S_S_S_S_S_S_S_S_S_S_S_S_S_S_S_S_S_S_S_S_S_S__param_68,
	.param .u64 .ptr .align 1 _Z4racePiS_S_S_S_S_S_S_S_S_S_S_S_S_S_S_S_S_S_S_S_S_S_S_S_S_S_S_S_S_S_S_S_S_S_S_S_S_S_S_S_S_S_S_S_S_S_S_S_S_S_S_S_S_S_S_S_S_S_S_S_S_S_S_S_S_S_S_S_S_S_S_S_S_S_S_S_S_S_S_S_S_S_S_S_S_S_S_S_S_S_S_S_S_S_S_S_S_S_S_S_S_S_S_S_S_S_S_S_S_S_S_S_S_S_S_S_S_S_S_S_S_S_S_S_S_S_S__param_69,
	.param .u64 .ptr .align 1 _Z4racePiS_S_S_S_S_S_S_S_S_S_S_S_S_S_S_S_S_S_S_S_S_S_S_S_S_S_S_S_S_S_S_S_S_S_S_S_S_S_S_S_S_S_S_S_S_S_S_S_S_S_S_S_S_S_S_S_S_S_S_S_S_S_S_S_S_S_S_S_S_S_S_S_S_S_S_S_S_S_S_S_S_S_S_S_S_S_S_S_S_S_S_S_S_S_S_S_S_S_S_S_S_S_S_S_S_S_S_S_S_S_S_S_S_S_S_S_S_S_S_S_S_S_S_S_S_S_S__param_70,
	.param .u64 .ptr .align 1 _Z4racePiS_S_S_S_S_S_S_S_S_S_S_S_S_S_S_S_S_S_S_S_S_S_S_S_S_S_S_S_S_S_S_S_S_S_S_S_S_S_S_S_S_S_S_S_S_S_S_S_S_S_S_S_S_S_S_S_S_S_S_S_S_S_S_S_S_S_S_S_S_S_S_S_S_S_S_S_S_S_S_S_S_S_S_S_S_S_S_S_S_S_S_S_S_S_S_S_S_S_S_S_S_S_S_S_S_S_S_S_S_S_S_S_S_S_S_S_S_S_S_S_S_S_S_S_S_S_S__param_71,
	.param .u64 .ptr .align 1 _Z4racePiS_S_S_S_S_S_S_S_S_S_S_S_S_S_S_S_S_S_S_S_S_S_S_S_S_S_S_S_S_S_S_S_S_S_S_S_S_S_S_S_S_S_S_S_S_S_S_S_S_S_S_S_S_S_S_S_S_S_S_S_S_S_S_S_S_S_S_S_S_S_S_S_S_S_S_S_S_S_S_S_S_S_S_S_S_S_S_S_S_S_S_S_S_S_S_S_S_S_S_S_S_S_S_S_S_S_S_S_S_S_S_S_S_S_S_S_S_S_S_S_S_S_S_S_S_S_S__param_72,
	.param .u64 .ptr .align 1 _Z4racePiS_S_S_S_S_S_S_S_S_S_S_S_S_S_S_S_S_S_S_S_S_S_S_S_S_S_S_S_S_S_S_S_S_S_S_S_S_S_S_S_S_S_S_S_S_S_S_S_S_S_S_S_S_S_S_S_S_S_S_S_S_S_S_S_S_S_S_S_S_S_S_S_S_S_S_S_S_S_S_S_S_S_S_S_S_S_S_S_S_S_S_S_S_S_S_S_S_S_S_S_S_S_S_S_S_S_S_S_S_S_S_S_S_S_S_S_S_S_S_S_S_S_S_S_S_S_S__param_73,
	.param .u64 .ptr .align 1 _Z4racePiS_S_S_S_S_S_S_S_S_S_S_S_S_S_S_S_S_S_S_S_S_S_S_S_S_S_S_S_S_S_S_S_S_S_S_S_S_S_S_S_S_S_S_S_S_S_S_S_S_S_S_S_S_S_S_S_S_S_S_S_S_S_S_S_S_S_S_S_S_S_S_S_S_S_S_S_S_S_S_S_S_S_S_S_S_S_S_S_S_S_S_S_S_S_S_S_S_S_S_S_S_S_S_S_S_S_S_S_S_S_S_S_S_S_S_S_S_S_S_S_S_S_S_S_S_S_S__param_74,
	.param .u64 .ptr .align 1 _Z4racePiS_S_S_S_S_S_S_S_S_S_S_S_S_S_S_S_S_S_S_S_S_S_S_S_S_S_S_S_S_S_S_S_S_S_S_S_S_S_S_S_S_S_S_S_S_S_S_S_S_S_S_S_S_S_S_S_S_S_S_S_S_S_S_S_S_S_S_S_S_S_S_S_S_S_S_S_S_S_S_S_S_S_S_S_S_S_S_S_S_S_S_S_S_S_S_S_S_S_S_S_S_S_S_S_S_S_S_S_S_S_S_S_S_S_S_S_S_S_S_S_S_S_S_S_S_S_S__param_75,
	.param .u64 .ptr .align 1 _Z4racePiS_S_S_S_S_S_S_S_S_S_S_S_S_S_S_S_S_S_S_S_S_S_S_S_S_S_S_S_S_S_S_S_S_S_S_S_S_S_S_S_S_S_S_S_S_S_S_S_S_S_S_S_S_S_S_S_S_S_S_S_S_S_S_S_S_S_S_S_S_S_S_S_S_S_S_S_S_S_S_S_S_S_S_S_S_S_S_S_S_S_S_S_S_S_S_S_S_S_S_S_S_S_S_S_S_S_S_S_S_S_S_S_S_S_S_S_S_S_S_S_S_S_S_S_S_S_S__param_76,
	.param .u64 .ptr .align 1 _Z4racePiS_S_S_S_S_S_S_S_S_S_S_S_S_S_S_S_S_S_S_S_S_S_S_S_S_S_S_S_S_S_S_S_S_S_S_S_S_S_S_S_S_S_S_S_S_S_S_S_S_S_S_S_S_S_S_S_S_S_S_S_S_S_S_S_S_S_S_S_S_S_S_S_S_S_S_S_S_S_S_S_S_S_S_S_S_S_S_S_S_S_S_S_S_S_S_S_S_S_S_S_S_S_S_S_S_S_S_S_S_S_S_S_S_S_S_S_S_S_S_S_S_S_S_S_S_S_S__param_77,
	.param .u64 .ptr .align 1 _Z4racePiS_S_S_S_S_S_S_S_S_S_S_S_S_S_S_S_S_S_S_S_S_S_S_S_S_S_S_S_S_S_S_S_S_S_S_S_S_S_S_S_S_S_S_S_S_S_S_S_S_S_S_S_S_S_S_S_S_S_S_S_S_S_S_S_S_S_S_S_S_S_S_S_S_S_S_S_S_S_S_S_S_S_S_S_S_S_S_S_S_S_S_S_S_S_S_S_S_S_S_S_S_S_S_S_S_S_S_S_S_S_S_S_S_S_S_S_S_S_S_S_S_S_S_S_S_S_S__param_78,
	.param .u64 .ptr .align 1 _Z4racePiS_S_S_S_S_S_S_S_S_S_S_S_S_S_S_S_S_S_S_S_S_S_S_S_S_S_S_S_S_S_S_S_S_S_S_S_S_S_S_S_S_S_S_S_S_S_S_S_S_S_S_S_S_S_S_S_S_S_S_S_S_S_S_S_S_S_S_S_S_S_S_S_S_S_S_S_S_S_S_S_S_S_S_S_S_S_S_S_S_S_S_S_S_S_S_S_S_S_S_S_S_S_S_S_S_S_S_S_S_S_S_S_S_S_S_S_S_S_S_S_S_S_S_S_S_S_S__param_79,
	.param .u64 .ptr .align 1 _Z4racePiS_S_S_S_S_S_S_S_S_S_S_S_S_S_S_S_S_S_S_S_S_S_S_S_S_S_S_S_S_S_S_S_S_S_S_S_S_S_S_S_S_S_S_S_S_S_S_S_S_S_S_S_S_S_S_S_S_S_S_S_S_S_S_S_S_S_S_S_S_S_S_S_S_S_S_S_S_S_S_S_S_S_S_S_S_S_S_S_S_S_S_S_S_S_S_S_S_S_S_S_S_S_S_S_S_S_S_S_S_S_S_S_S_S_S_S_S_S_S_S_S_S_S_S_S_S_S__param_80,
	.param .u64 .ptr .align 1 _Z4racePiS_S_S_S_S_S_S_S_S_S_S_S_S_S_S_S_S_S_S_S_S_S_S_S_S_S_S_S_S_S_S_S_S_S_S_S_S_S_S_S_S_S_S_S_S_S_S_S_S_S_S_S_S_S_S_S_S_S_S_S_S_S_S_S_S_S_S_S_S_S_S_S_S_S_S_S_S_S_S_S_S_S_S_S_S_S_S_S_S_S_S_S_S_S_S_S_S_S_S_S_S_S_S_S_S_S_S_S_S_S_S_S_S_S_S_S_S_S_S_S_S_S_S_S_S_S_S__param_81,
	.param .u64 .ptr .align 1 _Z4racePiS_S_S_S_S_S_S_S_S_S_S_S_S_S_S_S_S_S_S_S_S_S_S_S_S_S_S_S_S_S_S_S_S_S_S_S_S_S_S_S_S_S_S_S_S_S_S_S_S_S_S_S_S_S_S_S_S_S_S_S_S_S_S_S_S_S_S_S_S_S_S_S_S_S_S_S_S_S_S_S_S_S_S_S_S_S_S_S_S_S_S_S_S_S_S_S_S_S_S_S_S_S_S_S_S_S_S_S_S_S_S_S_S_S_S_S_S_S_S_S_S_S_S_S_S_S_S__param_82,
	.param .u64 .ptr .align 1 _Z4racePiS_S_S_S_S_S_S_S_S_S_S_S_S_S_S_S_S_S_S_S_S_S_S_S_S_S_S_S_S_S_S_S_S_S_S_S_S_S_S_S_S_S_S_S_S_S_S_S_S_S_S_S_S_S_S_S_S_S_S_S_S_S_S_S_S_S_S_S_S_S_S_S_S_S_S_S_S_S_S_S_S_S_S_S_S_S_S_S_S_S_S_S_S_S_S_S_S_S_S_S_S_S_S_S_S_S_S_S_S_S_S_S_S_S_S_S_S_S_S_S_S_S_S_S_S_S_S__param_83,
	.param .u64 .ptr .align 1 _Z4racePiS_S_S_S_S_S_S_S_S_S_S_S_S_S_S_S_S_S_S_S_S_S_S_S_S_S_S_S_S_S_S_S_S_S_S_S_S_S_S_S_S_S_S_S_S_S_S_S_S_S_S_S_S_S_S_S_S_S_S_S_S_S_S_S_S_S_S_S_S_S_S_S_S_S_S_S_S_S_S_S_S_S_S_S_S_S_S_S_S_S_S_S_S_S_S_S_S_S_S_S_S_S_S_S_S_S_S_S_S_S_S_S_S_S_S_S_S_S_S_S_S_S_S_S_S_S_S__param_84,
	.param .u64 .ptr .align 1 _Z4racePiS_S_S_S_S_S_S_S_S_S_S_S_S_S_S_S_S_S_S_S_S_S_S_S_S_S_S_S_S_S_S_S_S_S_S_S_S_S_S_S_S_S_S_S_S_S_S_S_S_S_S_S_S_S_S_S_S_S_S_S_S_S_S_S_S_S_S_S_S_S_S_S_S_S_S_S_S_S_S_S_S_S_S_S_S_S_S_S_S_S_S_S_S_S_S_S_S_S_S_S_S_S_S_S_S_S_S_S_S_S_S_S_S_S_S_S_S_S_S_S_S_S_S_S_S_S_S__param_85,
	.param .u64 .ptr .align 1 _Z4racePiS_S_S_S_S_S_S_S_S_S_S_S_S_S_S_S_S_S_S_S_S_S_S_S_S_S_S_S_S_S_S_S_S_S_S_S_S_S_S_S_S_S_S_S_S_S_S_S_S_S_S_S_S_S_S_S_S_S_S_S_S_S_S_S_S_S_S_S_S_S_S_S_S_S_S_S_S_S_S_S_S_S_S_S_S_S_S_S_S_S_S_S_S_S_S_S_S_S_S_S_S_S_S_S_S_S_S_S_S_S_S_S_S_S_S_S_S_S_S_S_S_S_S_S_S_S_S__param_86,
	.param .u64 .ptr .align 1 _Z4racePiS_S_S_S_S_S_S_S_S_S_S_S_S_S_S_S_S_S_S_S_S_S_S_S_S_S_S_S_S_S_S_S_S_S_S_S_S_S_S_S_S_S_S_S_S_S_S_S_S_S_S_S_S_S_S_S_S_S_S_S_S_S_S_S_S_S_S_S_S_S_S_S_S_S_S_S_S_S_S_S_S_S_S_S_S_S_S_S_S_S_S_S_S_S_S_S_S_S_S_S_S_S_S_S_S_S_S_S_S_S_S_S_S_S_S_S_S_S_S_S_S_S_S_S_S_S_S__param_87,
	.param .u64 .ptr .align 1 _Z4racePiS_S_S_S_S_S_S_S_S_S_S_S_S_S_S_S_S_S_S_S_S_S_S_S_S_S_S_S_S_S_S_S_S_S_S_S_S_S_S_S_S_S_S_S_S_S_S_S_S_S_S_S_S_S_S_S_S_S_S_S_S_S_S_S_S_S_S_S_S_S_S_S_S_S_S_S_S_S_S_S_S_S_S_S_S_S_S_S_S_S_S_S_S_S_S_S_S_S_S_S_S_S_S_S_S_S_S_S_S_S_S_S_S_S_S_S_S_S_S_S_S_S_S_S_S_S_S__param_88,
	.param .u64 .ptr .align 1 _Z4racePiS_S_S_S_S_S_S_S_S_S_S_S_S_S_S_S_S_S_S_S_S_S_S_S_S_S_S_S_S_S_S_S_S_S_S_S_S_S_S_S_S_S_S_S_S_S_S_S_S_S_S_S_S_S_S_S_S_S_S_S_S_S_S_S_S_S_S_S_S_S_S_S_S_S_S_S_S_S_S_S_S_S_S_S_S_S_S_S_S_S_S_S_S_S_S_S_S_S_S_S_S_S_S_S_S_S_S_S_S_S_S_S_S_S_S_S_S_S_S_S_S_S_S_S_S_S_S__param_89,
	.param .u64 .ptr .align 1 _Z4racePiS_S_S_S_S_S_S_S_S_S_S_S_S_S_S_S_S_S_S_S_S_S_S_S_S_S_S_S_S_S_S_S_S_S_S_S_S_S_S_S_S_S_S_S_S_S_S_S_S_S_S_S_S_S_S_S_S_S_S_S_S_S_S_S_S_S_S_S_S_S_S_S_S_S_S_S_S_S_S_S_S_S_S_S_S_S_S_S_S_S_S_S_S_S_S_S_S_S_S_S_S_S_S_S_S_S_S_S_S_S_S_S_S_S_S_S_S_S_S_S_S_S_S_S_S_S_S__param_90,
	.param .u64 .ptr .align 1 _Z4racePiS_S_S_S_S_S_S_S_S_S_S_S_S_S_S_S_S_S_S_S_S_S_S_S_S_S_S_S_S_S_S_S_S_S_S_S_S_S_S_S_S_S_S_S_S_S_S_S_S_S_S_S_S_S_S_S_S_S_S_S_S_S_S_S_S_S_S_S_S_S_S_S_S_S_S_S_S_S_S_S_S_S_S_S_S_S_S_S_S_S_S_S_S_S_S_S_S_S_S_S_S_S_S_S_S_S_S_S_S_S_S_S_S_S_S_S_S_S_S_S_S_S_S_S_S_S_S__param_91,
	.param .u64 .ptr .align 1 _Z4racePiS_S_S_S_S_S_S_S_S_S_S_S_S_S_S_S_S_S_S_S_S_S_S_S_S_S_S_S_S_S_S_S_S_S_S_S_S_S_S_S_S_S_S_S_S_S_S_S_S_S_S_S_S_S_S_S_S_S_S_S_S_S_S_S_S_S_S_S_S_S_S_S_S_S_S_S_S_S_S_S_S_S_S_S_S_S_S_S_S_S_S_S_S_S_S_S_S_S_S_S_S_S_S_S_S_S_S_S_S_S_S_S_S_S_S_S_S_S_S_S_S_S_S_S_S_S_S__param_92,
	.param .u64 .ptr .align 1 _Z4racePiS_S_S_S_S_S_S_S_S_S_S_S_S_S_S_S_S_S_S_S_S_S_S_S_S_S_S_S_S_S_S_S_S_S_S_S_S_S_S_S_S_S_S_S_S_S_S_S_S_S_S_S_S_S_S_S_S_S_S_S_S_S_S_S_S_S_S_S_S_S_S_S_S_S_S_S_S_S_S_S_S_S_S_S_S_S_S_S_S_S_S_S_S_S_S_S_S_S_S_S_S_S_S_S_S_S_S_S_S_S_S_S_S_S_S_S_S_S_S_S_S_S_S_S_S_S_S__param_93,
	.param .u64 .ptr .align 1 _Z4racePiS_S_S_S_S_S_S_S_S_S_S_S_S_S_S_S_S_S_S_S_S_S_S_S_S_S_S_S_S_S_S_S_S_S_S_S_S_S_S_S_S_S_S_S_S_S_S_S_S_S_S_S_S_S_S_S_S_S_S_S_S_S_S_S_S_S_S_S_S_S_S_S_S_S_S_S_S_S_S_S_S_S_S_S_S_S_S_S_S_S_S_S_S_S_S_S_S_S_S_S_S_S_S_S_S_S_S_S_S_S_S_S_S_S_S_S_S_S_S_S_S_S_S_S_S_S_S__param_94,
	.param .u64 .ptr .align 1 _Z4racePiS_S_S_S_S_S_S_S_S_S_S_S_S_S_S_S_S_S_S_S_S_S_S_S_S_S_S_S_S_S_S_S_S_S_S_S_S_S_S_S_S_S_S_S_S_S_S_S_S_S_S_S_S_S_S_S_S_S_S_S_S_S_S_S_S_S_S_S_S_S_S_S_S_S_S_S_S_S_S_S_S_S_S_S_S_S_S_S_S_S_S_S_S_S_S_S_S_S_S_S_S_S_S_S_S_S_S_S_S_S_S_S_S_S_S_S_S_S_S_S_S_S_S_S_S_S_S__param_95,
	.param .u64 .ptr .align 1 _Z4racePiS_S_S_S_S_S_S_S_S_S_S_S_S_S_S_S_S_S_S_S_S_S_S_S_S_S_S_S_S_S_S_S_S_S_S_S_S_S_S_S_S_S_S_S_S_S_S_S_S_S_S_S_S_S_S_S_S_S_S_S_S_S_S_S_S_S_S_S_S_S_S_S_S_S_S_S_S_S_S_S_S_S_S_S_S_S_S_S_S_S_S_S_S_S_S_S_S_S_S_S_S_S_S_S_S_S_S_S_S_S_S_S_S_S_S_S_S_S_S_S_S_S_S_S_S_S_S__param_96,
	.param .u64 .ptr .align 1 _Z4racePiS_S_S_S_S_S_S_S_S_S_S_S_S_S_S_S_S_S_S_S_S_S_S_S_S_S_S_S_S_S_S_S_S_S_S_S_S_S_S_S_S_S_S_S_S_S_S_S_S_S_S_S_S_S_S_S_S_S_S_S_S_S_S_S_S_S_S_S_S_S_S_S_S_S_S_S_S_S_S_S_S_S_S_S_S_S_S_S_S_S_S_S_S_S_S_S_S_S_S_S_S_S_S_S_S_S_S_S_S_S_S_S_S_S_S_S_S_S_S_S_S_S_S_S_S_S_S__param_97,
	.param .u64 .ptr .align 1 _Z4racePiS_S_S_S_S_S_S_S_S_S_S_S_S_S_S_S_S_S_S_S_S_S_S_S_S_S_S_S_S_S_S_S_S_S_S_S_S_S_S_S_S_S_S_S_S_S_S_S_S_S_S_S_S_S_S_S_S_S_S_S_S_S_S_S_S_S_S_S_S_S_S_S_S_S_S_S_S_S_S_S_S_S_S_S_S_S_S_S_S_S_S_S_S_S_S_S_S_S_S_S_S_S_S_S_S_S_S_S_S_S_S_S_S_S_S_S_S_S_S_S_S_S_S_S_S_S_S__param_98,
	.param .u64 .ptr .align 1 _Z4racePiS_S_S_S_S_S_S_S_S_S_S_S_S_S_S_S_S_S_S_S_S_S_S_S_S_S_S_S_S_S_S_S_S_S_S_S_S_S_S_S_S_S_S_S_S_S_S_S_S_S_S_S_S_S_S_S_S_S_S_S_S_S_S_S_S_S_S_S_S_S_S_S_S_S_S_S_S_S_S_S_S_S_S_S_S_S_S_S_S_S_S_S_S_S_S_S_S_S_S_S_S_S_S_S_S_S_S_S_S_S_S_S_S_S_S_S_S_S_S_S_S_S_S_S_S_S_S__param_99,
	.param .u64 .ptr .align 1 _Z4racePiS_S_S_S_S_S_S_S_S_S_S_S_S_S_S_S_S_S_S_S_S_S_S_S_S_S_S_S_S_S_S_S_S_S_S_S_S_S_S_S_S_S_S_S_S_S_S_S_S_S_S_S_S_S_S_S_S_S_S_S_S_S_S_S_S_S_S_S_S_S_S_S_S_S_S_S_S_S_S_S_S_S_S_S_S_S_S_S_S_S_S_S_S_S_S_S_S_S_S_S_S_S_S_S_S_S_S_S_S_S_S_S_S_S_S_S_S_S_S_S_S_S_S_S_S_S_S__param_100,
	.param .u64 .ptr .align 1 _Z4racePiS_S_S_S_S_S_S_S_S_S_S_S_S_S_S_S_S_S_S_S_S_S_S_S_S_S_S_S_S_S_S_S_S_S_S_S_S_S_S_S_S_S_S_S_S_S_S_S_S_S_S_S_S_S_S_S_S_S_S_S_S_S_S_S_S_S_S_S_S_S_S_S_S_S_S_S_S_S_S_S_S_S_S_S_S_S_S_S_S_S_S_S_S_S_S_S_S_S_S_S_S_S_S_S_S_S_S_S_S_S_S_S_S_S_S_S_S_S_S_S_S_S_S_S_S_S_S__param_101,
	.param .u64 .ptr .align 1 _Z4racePiS_S_S_S_S_S_S_S_S_S_S_S_S_S_S_S_S_S_S_S_S_S_S_S_S_S_S_S_S_S_S_S_S_S_S_S_S_S_S_S_S_S_S_S_S_S_S_S_S_S_S_S_S_S_S_S_S_S_S_S_S_S_S_S_S_S_S_S_S_S_S_S_S_S_S_S_S_S_S_S_S_S_S_S_S_S_S_S_S_S_S_S_S_S_S_S_S_S_S_S_S_S_S_S_S_S_S_S_S_S_S_S_S_S_S_S_S_S_S_S_S_S_S_S_S_S_S__param_102,
	.param .u64 .ptr .align 1 _Z4racePiS_S_S_S_S_S_S_S_S_S_S_S_S_S_S_S_S_S_S_S_S_S_S_S_S_S_S_S_S_S_S_S_S_S_S_S_S_S_S_S_S_S_S_S_S_S_S_S_S_S_S_S_S_S_S_S_S_S_S_S_S_S_S_S_S_S_S_S_S_S_S_S_S_S_S_S_S_S_S_S_S_S_S_S_S_S_S_S_S_S_S_S_S_S_S_S_S_S_S_S_S_S_S_S_S_S_S_S_S_S_S_S_S_S_S_S_S_S_S_S_S_S_S_S_S_S_S__param_103,
	.param .u64 .ptr .align 1 _Z4racePiS_S_S_S_S_S_S_S_S_S_S_S_S_S_S_S_S_S_S_S_S_S_S_S_S_S_S_S_S_S_S_S_S_S_S_S_S_S_S_S_S_S_S_S_S_S_S_S_S_S_S_S_S_S_S_S_S_S_S_S_S_S_S_S_S_S_S_S_S_S_S_S_S_S_S_S_S_S_S_S_S_S_S_S_S_S_S_S_S_S_S_S_S_S_S_S_S_S_S_S_S_S_S_S_S_S_S_S_S_S_S_S_S_S_S_S_S_S_S_S_S_S_S_S_S_S_S__param_104,
	.param .u64 .ptr .align 1 _Z4racePiS_S_S_S_S_S_S_S_S_S_S_S_S_S_S_S_S_S_S_S_S_S_S_S_S_S_S_S_S_S_S_S_S_S_S_S_S_S_S_S_S_S_S_S_S_S_S_S_S_S_S_S_S_S_S_S_S_S_S_S_S_S_S_S_S_S_S_S_S_S_S_S_S_S_S_S_S_S_S_S_S_S_S_S_S_S_S_S_S_S_S_S_S_S_S_S_S_S_S_S_S_S_S_S_S_S_S_S_S_S_S_S_S_S_S_S_S_S_S_S_S_S_S_S_S_S_S__param_105,
	.param .u64 .ptr .align 1 _Z4racePiS_S_S_S_S_S_S_S_S_S_S_S_S_S_S_S_S_S_S_S_S_S_S_S_S_S_S_S_S_S_S_S_S_S_S_S_S_S_S_S_S_S_S_S_S_S_S_S_S_S_S_S_S_S_S_S_S_S_S_S_S_S_S_S_S_S_S_S_S_S_S_S_S_S_S_S_S_S_S_S_S_S_S_S_S_S_S_S_S_S_S_S_S_S_S_S_S_S_S_S_S_S_S_S_S_S_S_S_S_S_S_S_S_S_S_S_S_S_S_S_S_S_S_S_S_S_S__param_106,
	.param .u64 .ptr .align 1 _Z4racePiS_S_S_S_S_S_S_S_S_S_S_S_S_S_S_S_S_S_S_S_S_S_S_S_S_S_S_S_S_S_S_S_S_S_S_S_S_S_S_S_S_S_S_S_S_S_S_S_S_S_S_S_S_S_S_S_S_S_S_S_S_S_S_S_S_S_S_S_S_S_S_S_S_S_S_S_S_S_S_S_S_S_S_S_S_S_S_S_S_S_S_S_S_S_S_S_S_S_S_S_S_S_S_S_S_S_S_S_S_S_S_S_S_S_S_S_S_S_S_S_S_S_S_S_S_S_S__param_107,
	.param .u64 .ptr .align 1 _Z4racePiS_S_S_S_S_S_S_S_S_S_S_S_S_S_S_S_S_S_S_S_S_S_S_S_S_S_S_S_S_S_S_S_S_S_S_S_S_S_S_S_S_S_S_S_S_S_S_S_S_S_S_S_S_S_S_S_S_S_S_S_S_S_S_S_S_S_S_S_S_S_S_S_S_S_S_S_S_S_S_S_S_S_S_S_S_S_S_S_S_S_S_S_S_S_S_S_S_S_S_S_S_S_S_S_S_S_S_S_S_S_S_S_S_S_S_S_S_S_S_S_S_S_S_S_S_S_S__param_108,
	.param .u64 .ptr .align 1 _Z4racePiS_S_S_S_S_S_S_S_S_S_S_S_S_S_S_S_S_S_S_S_S_S_S_S_S_S_S_S_S_S_S_S_S_S_S_S_S_S_S_S_S_S_S_S_S_S_S_S_S_S_S_S_S_S_S_S_S_S_S_S_S_S_S_S_S_S_S_S_S_S_S_S_S_S_S_S_S_S_S_S_S_S_S_S_S_S_S_S_S_S_S_S_S_S_S_S_S_S_S_S_S_S_S_S_S_S_S_S_S_S_S_S_S_S_S_S_S_S_S_S_S_S_S_S_S_S_S__param_109,
	.param .u64 .ptr .align 1 _Z4racePiS_S_S_S_S_S_S_S_S_S_S_S_S_S_S_S_S_S_S_S_S_S_S_S_S_S_S_S_S_S_S_S_S_S_S_S_S_S_S_S_S_S_S_S_S_S_S_S_S_S_S_S_S_S_S_S_S_S_S_S_S_S_S_S_S_S_S_S_S_S_S_S_S_S_S_S_S_S_S_S_S_S_S_S_S_S_S_S_S_S_S_S_S_S_S_S_S_S_S_S_S_S_S_S_S_S_S_S_S_S_S_S_S_S_S_S_S_S_S_S_S_S_S_S_S_S_S__param_110,
	.param .u64 .ptr .align 1 _Z4racePiS_S_S_S_S_S_S_S_S_S_S_S_S_S_S_S_S_S_S_S_S_S_S_S_S_S_S_S_S_S_S_S_S_S_S_S_S_S_S_S_S_S_S_S_S_S_S_S_S_S_S_S_S_S_S_S_S_S_S_S_S_S_S_S_S_S_S_S_S_S_S_S_S_S_S_S_S_S_S_S_S_S_S_S_S_S_S_S_S_S_S_S_S_S_S_S_S_S_S_S_S_S_S_S_S_S_S_S_S_S_S_S_S_S_S_S_S_S_S_S_S_S_S_S_S_S_S__param_111,
	.param .u64 .ptr .align 1 _Z4racePiS_S_S_S_S_S_S_S_S_S_S_S_S_S_S_S_S_S_S_S_S_S_S_S_S_S_S_S_S_S_S_S_S_S_S_S_S_S_S_S_S_S_S_S_S_S_S_S_S_S_S_S_S_S_S_S_S_S_S_S_S_S_S_S_S_S_S_S_S_S_S_S_S_S_S_S_S_S_S_S_S_S_S_S_S_S_S_S_S_S_S_S_S_S_S_S_S_S_S_S_S_S_S_S_S_S_S_S_S_S_S_S_S_S_S_S_S_S_S_S_S_S_S_S_S_S_S__param_112,
	.param .u64 .ptr .align 1 _Z4racePiS_S_S_S_S_S_S_S_S_S_S_S_S_S_S_S_S_S_S_S_S_S_S_S_S_S_S_S_S_S_S_S_S_S_S_S_S_S_S_S_S_S_S_S_S_S_S_S_S_S_S_S_S_S_S_S_S_S_S_S_S_S_S_S_S_S_S_S_S_S_S_S_S_S_S_S_S_S_S_S_S_S_S_S_S_S_S_S_S_S_S_S_S_S_S_S_S_S_S_S_S_S_S_S_S_S_S_S_S_S_S_S_S_S_S_S_S_S_S_S_S_S_S_S_S_S_S__param_113,
	.param .u64 .ptr .align 1 _Z4racePiS_S_S_S_S_S_S_S_S_S_S_S_S_S_S_S_S_S_S_S_S_S_S_S_S_S_S_S_S_S_S_S_S_S_S_S_S_S_S_S_S_S_S_S_S_S_S_S_S_S_S_S_S_S_S_S_S_S_S_S_S_S_S_S_S_S_S_S_S_S_S_S_S_S_S_S_S_S_S_S_S_S_S_S_S_S_S_S_S_S_S_S_S_S_S_S_S_S_S_S_S_S_S_S_S_S_S_S_S_S_S_S_S_S_S_S_S_S_S_S_S_S_S_S_S_S_S__param_114,
	.param .u64 .ptr .align 1 _Z4racePiS_S_S_S_S_S_S_S_S_S_S_S_S_S_S_S_S_S_S_S_S_S_S_S_S_S_S_S_S_S_S_S_S_S_S_S_S_S_S_S_S_S_S_S_S_S_S_S_S_S_S_S_S_S_S_S_S_S_S_S_S_S_S_S_S_S_S_S_S_S_S_S_S_S_S_S_S_S_S_S_S_S_S_S_S_S_S_S_S_S_S_S_S_S_S_S_S_S_S_S_S_S_S_S_S_S_S_S_S_S_S_S_S_S_S_S_S_S_S_S_S_S_S_S_S_S_S__param_115,
	.param .u64 .ptr .align 1 _Z4racePiS_S_S_S_S_S_S_S_S_S_S_S_S_S_S_S_S_S_S_S_S_S_S_S_S_S_S_S_S_S_S_S_S_S_S_S_S_S_S_S_S_S_S_S_S_S_S_S_S_S_S_S_S_S_S_S_S_S_S_S_S_S_S_S_S_S_S_S_S_S_S_S_S_S_S_S_S_S_S_S_S_S_S_S_S_S_S_S_S_S_S_S_S_S_S_S_S_S_S_S_S_S_S_S_S_S_S_S_S_S_S_S_S_S_S_S_S_S_S_S_S_S_S_S_S_S_S__param_116,
	.param .u64 .ptr .align 1 _Z4racePiS_S_S_S_S_S_S_S_S_S_S_S_S_S_S_S_S_S_S_S_S_S_S_S_S_S_S_S_S_S_S_S_S_S_S_S_S_S_S_S_S_S_S_S_S_S_S_S_S_S_S_S_S_S_S_S_S_S_S_S_S_S_S_S_S_S_S_S_S_S_S_S_S_S_S_S_S_S_S_S_S_S_S_S_S_S_S_S_S_S_S_S_S_S_S_S_S_S_S_S_S_S_S_S_S_S_S_S_S_S_S_S_S_S_S_S_S_S_S_S_S_S_S_S_S_S_S__param_117,
	.param .u64 .ptr .align 1 _Z4racePiS_S_S_S_S_S_S_S_S_S_S_S_S_S_S_S_S_S_S_S_S_S_S_S_S_S_S_S_S_S_S_S_S_S_S_S_S_S_S_S_S_S_S_S_S_S_S_S_S_S_S_S_S_S_S_S_S_S_S_S_S_S_S_S_S_S_S_S_S_S_S_S_S_S_S_S_S_S_S_S_S_S_S_S_S_S_S_S_S_S_S_S_S_S_S_S_S_S_S_S_S_S_S_S_S_S_S_S_S_S_S_S_S_S_S_S_S_S_S_S_S_S_S_S_S_S_S__param_118,
	.param .u64 .ptr .align 1 _Z4racePiS_S_S_S_S_S_S_S_S_S_S_S_S_S_S_S_S_S_S_S_S_S_S_S_S_S_S_S_S_S_S_S_S_S_S_S_S_S_S_S_S_S_S_S_S_S_S_S_S_S_S_S_S_S_S_S_S_S_S_S_S_S_S_S_S_S_S_S_S_S_S_S_S_S_S_S_S_S_S_S_S_S_S_S_S_S_S_S_S_S_S_S_S_S_S_S_S_S_S_S_S_S_S_S_S_S_S_S_S_S_S_S_S_S_S_S_S_S_S_S_S_S_S_S_S_S_S__param_119,
	.param .u64 .ptr .align 1 _Z4racePiS_S_S_S_S_S_S_S_S_S_S_S_S_S_S_S_S_S_S_S_S_S_S_S_S_S_S_S_S_S_S_S_S_S_S_S_S_S_S_S_S_S_S_S_S_S_S_S_S_S_S_S_S_S_S_S_S_S_S_S_S_S_S_S_S_S_S_S_S_S_S_S_S_S_S_S_S_S_S_S_S_S_S_S_S_S_S_S_S_S_S_S_S_S_S_S_S_S_S_S_S_S_S_S_S_S_S_S_S_S_S_S_S_S_S_S_S_S_S_S_S_S_S_S_S_S_S__param_120,
	.param .u64 .ptr .align 1 _Z4racePiS_S_S_S_S_S_S_S_S_S_S_S_S_S_S_S_S_S_S_S_S_S_S_S_S_S_S_S_S_S_S_S_S_S_S_S_S_S_S_S_S_S_S_S_S_S_S_S_S_S_S_S_S_S_S_S_S_S_S_S_S_S_S_S_S_S_S_S_S_S_S_S_S_S_S_S_S_S_S_S_S_S_S_S_S_S_S_S_S_S_S_S_S_S_S_S_S_S_S_S_S_S_S_S_S_S_S_S_S_S_S_S_S_S_S_S_S_S_S_S_S_S_S_S_S_S_S__param_121,
	.param .u64 .ptr .align 1 _Z4racePiS_S_S_S_S_S_S_S_S_S_S_S_S_S_S_S_S_S_S_S_S_S_S_S_S_S_S_S_S_S_S_S_S_S_S_S_S_S_S_S_S_S_S_S_S_S_S_S_S_S_S_S_S_S_S_S_S_S_S_S_S_S_S_S_S_S_S_S_S_S_S_S_S_S_S_S_S_S_S_S_S_S_S_S_S_S_S_S_S_S_S_S_S_S_S_S_S_S_S_S_S_S_S_S_S_S_S_S_S_S_S_S_S_S_S_S_S_S_S_S_S_S_S_S_S_S_S__param_122,
	.param .u64 .ptr .align 1 _Z4racePiS_S_S_S_S_S_S_S_S_S_S_S_S_S_S_S_S_S_S_S_S_S_S_S_S_S_S_S_S_S_S_S_S_S_S_S_S_S_S_S_S_S_S_S_S_S_S_S_S_S_S_S_S_S_S_S_S_S_S_S_S_S_S_S_S_S_S_S_S_S_S_S_S_S_S_S_S_S_S_S_S_S_S_S_S_S_S_S_S_S_S_S_S_S_S_S_S_S_S_S_S_S_S_S_S_S_S_S_S_S_S_S_S_S_S_S_S_S_S_S_S_S_S_S_S_S_S__param_123,
	.param .u64 .ptr .align 1 _Z4racePiS_S_S_S_S_S_S_S_S_S_S_S_S_S_S_S_S_S_S_S_S_S_S_S_S_S_S_S_S_S_S_S_S_S_S_S_S_S_S_S_S_S_S_S_S_S_S_S_S_S_S_S_S_S_S_S_S_S_S_S_S_S_S_S_S_S_S_S_S_S_S_S_S_S_S_S_S_S_S_S_S_S_S_S_S_S_S_S_S_S_S_S_S_S_S_S_S_S_S_S_S_S_S_S_S_S_S_S_S_S_S_S_S_S_S_S_S_S_S_S_S_S_S_S_S_S_S__param_124,
	.param .u64 .ptr .align 1 _Z4racePiS_S_S_S_S_S_S_S_S_S_S_S_S_S_S_S_S_S_S_S_S_S_S_S_S_S_S_S_S_S_S_S_S_S_S_S_S_S_S_S_S_S_S_S_S_S_S_S_S_S_S_S_S_S_S_S_S_S_S_S_S_S_S_S_S_S_S_S_S_S_S_S_S_S_S_S_S_S_S_S_S_S_S_S_S_S_S_S_S_S_S_S_S_S_S_S_S_S_S_S_S_S_S_S_S_S_S_S_S_S_S_S_S_S_S_S_S_S_S_S_S_S_S_S_S_S_S__param_125,
	.param .u64 .ptr .align 1 _Z4racePiS_S_S_S_S_S_S_S_S_S_S_S_S_S_S_S_S_S_S_S_S_S_S_S_S_S_S_S_S_S_S_S_S_S_S_S_S_S_S_S_S_S_S_S_S_S_S_S_S_S_S_S_S_S_S_S_S_S_S_S_S_S_S_S_S_S_S_S_S_S_S_S_S_S_S_S_S_S_S_S_S_S_S_S_S_S_S_S_S_S_S_S_S_S_S_S_S_S_S_S_S_S_S_S_S_S_S_S_S_S_S_S_S_S_S_S_S_S_S_S_S_S_S_S_S_S_S__param_126,
	.param .u64 .ptr .align 1 _Z4racePiS_S_S_S_S_S_S_S_S_S_S_S_S_S_S_S_S_S_S_S_S_S_S_S_S_S_S_S_S_S_S_S_S_S_S_S_S_S_S_S_S_S_S_S_S_S_S_S_S_S_S_S_S_S_S_S_S_S_S_S_S_S_S_S_S_S_S_S_S_S_S_S_S_S_S_S_S_S_S_S_S_S_S_S_S_S_S_S_S_S_S_S_S_S_S_S_S_S_S_S_S_S_S_S_S_S_S_S_S_S_S_S_S_S_S_S_S_S_S_S_S_S_S_S_S_S_S__param_127
)
{
	.reg .b32 	%r<133>;
	.reg .b64 	%rd<386>;

	ld.param.u64 	%rd1, [_Z4racePiS_S_S_S_S_S_S_S_S_S_S_S_S_S_S_S_S_S_S_S_S_S_S_S_S_S_S_S_S_S_S_S_S_S_S_S_S_S_S_S_S_S_S_S_S_S_S_S_S_S_S_S_S_S_S_S_S_S_S_S_S_S_S_S_S_S_S_S_S_S_S_S_S_S_S_S_S_S_S_S_S_S_S_S_S_S_S_S_S_S_S_S_S_S_S_S_S_S_S_S_S_S_S_S_S_S_S_S_S_S_S_S_S_S_S_S_S_S_S_S_S_S_S_S_S_S_S__param_0];
	ld.param.u64 	%rd2, [_Z4racePiS_S_S_S_S_S_S_S_S_S_S_S_S_S_S_S_S_S_S_S_S_S_S_S_S_S_S_S_S_S_S_S_S_S_S_S_S_S_S_S_S_S_S_S_S_S_S_S_S_S_S_S_S_S_S_S_S_S_S_S_S_S_S_S_S_S_S_S_S_S_S_S_S_S_S_S_S_S_S_S_S_S_S_S_S_S_S_S_S_S_S_S_S_S_S_S_S_S_S_S_S_S_S_S_S_S_S_S_S_S_S_S_S_S_S_S_S_S_S_S_S_S_S_S_S_S_S__param_1];
	ld.param.u64 	%rd3, [_Z4racePiS_S_S_S_S_S_S_S_S_S_S_S_S_S_S_S_S_S_S_S_S_S_S_S_S_S_S_S_S_S_S_S_S_S_S_S_S_S_S_S_S_S_S_S_S_S_S_S_S_S_S_S_S_S_S_S_S_S_S_S_S_S_S_S_S_S_S_S_S_S_S_S_S_S_S_S_S_S_S_S_S_S_S_S_S_S_S_S_S_S_S_S_S_S_S_S_S_S_S_S_S_S_S_S_S_S_S_S_S_S_S_S_S_S_S_S_S_S_S_S_S_S_S_S_S_S_S__param_2];
	ld.param.u64 	%rd4, [_Z4racePiS_S_S_S_S_S_S_S_S_S_S_S_S_S_S_S_S_S_S_S_S_S_S_S_S_S_S_S_S_S_S_S_S_S_S_S_S_S_S_S_S_S_S_S_S_S_S_S_S_S_S_S_S_S_S_S_S_S_S_S_S_S_S_S_S_S_S_S_S_S_S_S_S_S_S_S_S_S_S_S_S_S_S_S_S_S_S_S_S_S_S_S_S_S_S_S_S_S_S_S_S_S_S_S_S_S_S_S_S_S_S_S_S_S_S_S_S_S_S_S_S_S_S_S_S_S_S__param_3];
	ld.param.u64 	%rd5, [_Z4racePiS_S_S_S_S_S_S_S_S_S_S_S_S_S_S_S_S_S_S_S_S_S_S_S_S_S_S_S_S_S_S_S_S_S_S_S_S_S_S_S_S_S_S_S_S_S_S_S_S_S_S_S_S_S_S_S_S_S_S_S_S_S_S_S_S_S_S_S_S_S_S_S_S_S_S_S_S_S_S_S_S_S_S_S_S_S_S_S_S_S_S_S_S_S_S_S_S_S_S_S_S_S_S_S_S_S_S_S_S_S_S_S_S_S_S_S_S_S_S_S_S_S_S_S_S_S_S__param_4];
	ld.param.u64 	%rd6, [_Z4racePiS_S_S_S_S_S_S_S_S_S_S_S_S_S_S_S_S_S_S_S_S_S_S_S_S_S_S_S_S_S_S_S_S_S_S_S_S_S_S_S_S_S_S_S_S_S_S_S_S_S_S_S_S_S_S_S_S_S_S_S_S_S_S_S_S_S_S_S_S_S_S_S_S_S_S_S_S_S_S_S_S_S_S_S_S_S_S_S_S_S_S_S_S_S_S_S_S_S_S_S_S_S_S_S_S_S_S_S_S_S_S_S_S_S_S_S_S_S_S_S_S_S_S_S_S_S_S__param_5];
	ld.param.u64 	%rd7, [_Z4racePiS_S_S_S_S_S_S_S_S_S_S_S_S_S_S_S_S_S_S_S_S_S_S_S_S_S_S_S_S_S_S_S_S_S_S_S_S_S_S_S_S_S_S_S_S_S_S_S_S_S_S_S_S_S_S_S_S_S_S_S_S_S_S_S_S_S_S_S_S_S_S_S_S_S_S_S_S_S_S_S_S_S_S_S_S_S_S_S_S_S_S_S_S_S_S_S_S_S_S_S_S_S_S_S_S_S_S_S_S_S_S_S_S_S_S_S_S_S_S_S_S_S_S_S_S_S_S__param_6];
	ld.param.u64 	%rd8, [_Z4racePiS_S_S_S_S_S_S_S_S_S_S_S_S_S_S_S_S_S_S_S_S_S_S_S_S_S_S_S_S_S_S_S_S_S_S_S_S_S_S_S_S_S_S_S_S_S_S_S_S_S_S_S_S_S_S_S_S_S_S_S_S_S_S_S_S_S_S_S_S_S_S_S_S_S_S_S_S_S_S_S_S_S_S_S_S_S_S_S_S_S_S_S_S_S_S_S_S_S_S_S_S_S_S_S_S_S_S_S_S_S_S_S_S_S_S_S_S_S_S_S_S_S_S_S_S_S_S__param_7];
	ld.param.u64 	%rd9, [_Z4racePiS_S_S_S_S_S_S_S_S_S_S_S_S_S_S_S_S_S_S_S_S_S_S_S_S_S_S_S_S_S_S_S_S_S_S_S_S_S_S_S_S_S_S_S_S_S_S_S_S_S_S_S_S_S_S_S_S_S_S_S_S_S_S_S_S_S_S_S_S_S_S_S_S_S_S_S_S_S_S_S_S_S_S_S_S_S_S_S_S_S_S_S_S_S_S_S_S_S_S_S_S_S_S_S_S_S_S_S_S_S_S_S_S_S_S_S_S_S_S_S_S_S_S_S_S_S_S__param_8];
	ld.param.u64 	%rd10, [_Z4racePiS_S_S_S_S_S_S_S_S_S_S_S_S_S_S_S_S_S_S_S_S_S_S_S_S_S_S_S_S_S_S_S_S_S_S_S_S_S_S_S_S_S_S_S_S_S_S_S_S_S_S_S_S_S_S_S_S_S_S_S_S_S_S_S_S_S_S_S_S_S_S_S_S_S_S_S_S_S_S_S_S_S_S_S_S_S_S_S_S_S_S_S_S_S_S_S_S_S_S_S_S_S_S_S_S_S_S_S_S_S_S_S_S_S_S_S_S_S_S_S_S_S_S_S_S_S_S__param_9];
	ld.param.u64 	%rd11, [_Z4racePiS_S_S_S_S_S_S_S_S_S_S_S_S_S_S_S_S_S_S_S_S_S_S_S_S_S_S_S_S_S_S_S_S_S_S_S_S_S_S_S_S_S_S_S_S_S_S_S_S_S_S_S_S_S_S_S_S_S_S_S_S_S_S_S_S_S_S_S_S_S_S_S_S_S_S_S_S_S_S_S_S_S_S_S_S_S_S_S_S_S_S_S_S_S_S_S_S_S_S_S_S_S_S_S_S_S_S_S_S_S_S_S_S_S_S_S_S_S_S_S_S_S_S_S_S_S_S__param_10];
	ld.param.u64 	%rd12, [_Z4racePiS_S_S_S_S_S_S_S_S_S_S_S_S_S_S_S_S_S_S_S_S_S_S_S_S_S_S_S_S_S_S_S_S_S_S_S_S_S_S_S_S_S_S_S_S_S_S_S_S_S_S_S_S_S_S_S_S_S_S_S_S_S_S_S_S_S_S_S_S_S_S_S_S_S_S_S_S_S_S_S_S_S_S_S_S_S_S_S_S_S_S_S_S_S_S_S_S_S_S_S_S_S_S_S_S_S_S_S_S_S_S_S_S_S_S_S_S_S_S_S_S_S_S_S_S_S_S__param_11];
	ld.param.u64 	%rd13, [_Z4racePiS_S_S_S_S_S_S_S_S_S_S_S_S_S_S_S_S_S_S_S_S_S_S_S_S_S_S_S_S_S_S_S_S_S_S_S_S_S_S_S_S_S_S_S_S_S_S_S_S_S_S_S_S_S_S_S_S_S_S_S_S_S_S_S_S_S_S_S_S_S_S_S_S_S_S_S_S_S_S_S_S_S_S_S_S_S_S_S_S_S_S_S_S_S_S_S_S_S_S_S_S_S_S_S_S_S_S_S_S_S_S_S_S_S_S_S_S_S_S_S_S_S_S_S_S_S_S__param_12];
	ld.param.u64 	%rd14, [_Z4racePiS_S_S_S_S_S_S_S_S_S_S_S_S_S_S_S_S_S_S_S_S_S_S_S_S_S_S_S_S_S_S_S_S_S_S_S_S_S_S_S_S_S_S_S_S_S_S_S_S_S_S_S_S_S_S_S_S_S_S_S_S_S_S_S_S_S_S_S_S_S_S_S_S_S_S_S_S_S_S_S_S_S_S_S_S_S_S_S_S_S_S_S_S_S_S_S_S_S_S_S_S_S_S_S_S_S_S_S_S_S_S_S_S_S_S_S_S_S_S_S_S_S_S_S_S_S_S__param_13];
	ld.param.u64 	%rd15, [_Z4racePiS_S_S_S_S_S_S_S_S_S_S_S_S_S_S_S_S_S_S_S_S_S_S_S_S_S_S_S_S_S_S_S_S_S_S_S_S_S_S_S_S_S_S_S_S_S_S_S_S_S_S_S_S_S_S_S_S_S_S_S_S_S_S_S_S_S_S_S_S_S_S_S_S_S_S_S_S_S_S_S_S_S_S_S_S_S_S_S_S_S_S_S_S_S_S_S_S_S_S_S_S_S_S_S_S_S_S_S_S_S_S_S_S_S_S_S_S_S_S_S_S_S_S_S_S_S_S__param_14];
	ld.param.u64 	%rd16, [_Z4racePiS_S_S_S_S_S_S_S_S_S_S_S_S_S_S_S_S_S_S_S_S_S_S_S_S_S_S_S_S_S_S_S_S_S_S_S_S_S_S_S_S_S_S_S_S_S_S_S_S_S_S_S_S_S_S_S_S_S_S_S_S_S_S_S_S_S_S_S_S_S_S_S_S_S_S_S_S_S_S_S_S_S_S_S_S_S_S_S_S_S_S_S_S_S_S_S_S_S_S_S_S_S_S_S_S_S_S_S_S_S_S_S_S_S_S_S_S_S_S_S_S_S_S_S_S_S_S__param_15];
	ld.param.u64 	%rd17, [_Z4racePiS_S_S_S_S_S_S_S_S_S_S_S_S_S_S_S_S_S_S_S_S_S_S_S_S_S_S_S_S_S_S_S_S_S_S_S_S_S_S_S_S_S_S_S_S_S_S_S_S_S_S_S_S_S_S_S_S_S_S_S_S_S_S_S_S_S_S_S_S_S_S_S_S_S_S_S_S_S_S_S_S_S_S_S_S_S_S_S_S_S_S_S_S_S_S_S_S_S_S_S_S_S_S_S_S_S_S_S_S_S_S_S_S_S_S_S_S_S_S_S_S_S_S_S_S_S_S__param_16];
	ld.param.u64 	%rd18, [_Z4racePiS_S_S_S_S_S_S_S_S_S_S_S_S_S_S_S_S_S_S_S_S_S_S_S_S_S_S_S_S_S_S_S_S_S_S_S_S_S_S_S_S_S_S_S_S_S_S_S_S_S_S_S_S_S_S_S_S_S_S_S_S_S_S_S_S_S_S_S_S_S_S_S_S_S_S_S_S_S_S_S_S_S_S_S_S_S_S_S_S_S_S_S_S_S_S_S_S_S_S_S_S_S_S_S_S_S_S_S_S_S_S_S_S_S_S_S_S_S_S_S_S_S_S_S_S_S_S__param_17];
	ld.param.u64 	%rd19, [_Z4racePiS_S_S_S_S_S_S_S_S_S_S_S_S_S_S_S_S_S_S_S_S_S_S_S_S_S_S_S_S_S_S_S_S_S_S_S_S_S_S_S_S_S_S_S_S_S_S_S_S_S_S_S_S_S_S_S_S_S_S_S_S_S_S_S_S_S_S_S_S_S_S_S_S_S_S_S_S_S_S_S_S_S_S_S_S_S_S_S_S_S_S_S_S_S_S_S_S_S_S_S_S_S_S_S_S_S_S_S_S_S_S_S_S_S_S_S_S_S_S_S_S_S_S_S_S_S_S__param_18];
	ld.param.u64 	%rd20, [_Z4racePiS_S_S_S_S_S_S_S_S_S_S_S_S_S_S_S_S_S_S_S_S_S_S_S_S_S_S_S_S_S_S_S_S_S_S_S_S_S_S_S_S_S_S_S_S_S_S_S_S_S_S_S_S_S_S_S_S_S_S_S_S_S_S_S_S_S_S_S_S_S_S_S_S_S_S_S_S_S_S_S_S_S_S_S_S_S_S_S_S_S_S_S_S_S_S_S_S_S_S_S_S_S_S_S_S_S_S_S_S_S_S_S_S_S_S_S_S_S_S_S_S_S_S_S_S_S_S__param_19];
	ld.param.u64 	%rd21, [_Z4racePiS_S_S_S_S_S_S_S_S_S_S_S_S_S_S_S_S_S_S_S_S_S_S_S_S_S_S_S_S_S_S_S_S_S_S_S_S_S_S_S_S_S_S_S_S_S_S_S_S_S_S_S_S_S_S_S_S_S_S_S_S_S_S_S_S_S_S_S_S_S_S_S_S_S_S_S_S_S_S_S_S_S_S_S_S_S_S_S_S_S_S_S_S_S_S_S_S_S_S_S_S_S_S_S_S_S_S_S_S_S_S_S_S_S_S_S_S_S_S_S_S_S_S_S_S_S_S__param_20];
	ld.param.u64 	%rd22, [_Z4racePiS_S_S_S_S_S_S_S_S_S_S_S_S_S_S_S_S_S_S_S_S_S_S_S_S_S_S_S_S_S_S_S_S_S_S_S_S_S_S_S_S_S_S_S_S_S_S_S_S_S_S_S_S_S_S_S_S_S_S_S_S_S_S_S_S_S_S_S_S_S_S_S_S_S_S_S_S_S_S_S_S_S_S_S_S_S_S_S_S_S_S_S_S_S_S_S_S_S_S_S_S_S_S_S_S_S_S_S_S_S_S_S_S_S_S_S_S_S_S_S_S_S_S_S_S_S_S__param_21];
	ld.param.u64 	%rd23, [_Z4racePiS_S_S_S_S_S_S_S_S_S_S_S_S_S_S_S_S_S_S_S_S_S_S_S_S_S_S_S_S_S_S_S_S_S_S_S_S_S_S_S_S_S_S_S_S_S_S_S_S_S_S_S_S_S_S_S_S_S_S_S_S_S_S_S_S_S_S_S_S_S_S_S_S_S_S_S_S_S_S_S_S_S_S_S_S_S_S_S_S_S_S_S_S_S_S_S_S_S_S_S_S_S_S_S_S_S_S_S_S_S_S_S_S_S_S_S_S_S_S_S_S_S_S_S_S_S_S__param_22];
	ld.param.u64 	%rd24, [_Z4racePiS_S_S_S_S_S_S_S_S_S_S_S_S_S_S_S_S_S_S_S_S_S_S_S_S_S_S_S_S_S_S_S_S_S_S_S_S_S_S_S_S_S_S_S_S_S_S_S_S_S_S_S_S_S_S_S_S_S_S_S_S_S_S_S_S_S_S_S_S_S_S_S_S_S_S_S_S_S_S_S_S_S_S_S_S_S_S_S_S_S_S_S_S_S_S_S_S_S_S_S_S_S_S_S_S_S_S_S_S_S_S_S_S_S_S_S_S_S_S_S_S_S_S_S_S_S_S__param_23];
	ld.param.u64 	%rd25, [_Z4racePiS_S_S_S_S_S_S_S_S_S_S_S_S_S_S_S_S_S_S_S_S_S_S_S_S_S_S_S_S_S_S_S_S_S_S_S_S_S_S_S_S_S_S_S_S_S_S_S_S_S_S_S_S_S_S_S_S_S_S_S_S_S_S_S_S_S_S_S_S_S_S_S_S_S_S_S_S_S_S_S_S_S_S_S_S_S_S_S_S_S_S_S_S_S_S_S_S_S_S_S_S_S_S_S_S_S_S_S_S_S_S_S_S_S_S_S_S_S_S_S_S_S_S_S_S_S_S__param_24];
	ld.param.u64 	%rd26, [_Z4racePiS_S_S_S_S_S_S_S_S_S_S_S_S_S_S_S_S_S_S_S_S_S_S_S_S_S_S_S_S_S_S_S_S_S_S_S_S_S_S_S_S_S_S_S_S_S_S_S_S_S_S_S_S_S_S_S_S_S_S_S_S_S_S_S_S_S_S_S_S_S_S_S_S_S_S_S_S_S_S_S_S_S_S_S_S_S_S_S_S_S_S_S_S_S_S_S_S_S_S_S_S_S_S_S_S_S_S_S_S_S_S_S_S_S_S_S_S_S_S_S_S_S_S_S_S_S_S__param_25];
	ld.param.u64 	%rd27, [_Z4racePiS_S_S_S_S_S_S_S_S_S_S_S_S_S_S_S_S_S_S_S_S_S_S_S_S_S_S_S_S_S_S_S_S_S_S_S_S_S_S_S_S_S_S_S_S_S_S_S_S_S_S_S_S_S_S_S_S_S_S_S_S_S_S_S_S_S_S_S_S_S_S_S_S_S_S_S_S_S_S_S_S_S_S_S_S_S_S_S_S_S_S_S_S_S_S_S_S_S_S_S_S_S_S_S_S_S_S_S_S_S_S_S_S_S_S_S_S_S_S_S_S_S_S_S_S_S_S__param_26];
	ld.param.u64 	%rd28, [_Z4racePiS_S_S_S_S_S_S_S_S_S_S_S_S_S_S_S_S_S_S_S_S_S_S_S_S_S_S_S_S_S_S_S_S_S_S_S_S_S_S_S_S_S_S_S_S_S_S_S_S_S_S_S_S_S_S_S_S_S_S_S_S_S_S_S_S_S_S_S_S_S_S_S_S_S_S_S_S_S_S_S_S_S_S_S_S_S_S_S_S_S_S_S_S_S_S_S_S_S_S_S_S_S_S_S_S_S_S_S_S_S_S_S_S_S_S_S_S_S_S_S_S_S_S_S_S_S_S__param_27];
	ld.param.u64 	%rd29, [_Z4racePiS_S_S_S_S_S_S_S_S_S_S_S_S_S_S_S_S_S_S_S_S_S_S_S_S_S_S_S_S_S_S_S_S_S_S_S_S_S_S_S_S_S_S_S_S_S_S_S_S_S_S_S_S_S_S_S_S_S_S_S_S_S_S_S_S_S_S_S_S_S_S_S_S_S_S_S_S_S_S_S_S_S_S_S_S_S_S_S_S_S_S_S_S_S_S_S_S_S_S_S_S_S_S_S_S_S_S_S_S_S_S_S_S_S_S_S_S_S_S_S_S_S_S_S_S_S_S__param_28];
	ld.param.u64 	%rd30, [_Z4racePiS_S_S_S_S_S_S_S_S_S_S_S_S_S_S_S_S_S_S_S_S_S_S_S_S_S_S_S_S_S_S_S_S_S_S_S_S_S_S_S_S_S_S_S_S_S_S_S_S_S_S_S_S_S_S_S_S_S_S_S_S_S_S_S_S_S_S_S_S_S_S_S_S_S_S_S_S_S_S_S_S_S_S_S_S_S_S_S_S_S_S_S_S_S_S_S_S_S_S_S_S_S_S_S_S_S_S_S_S_S_S_S_S_S_S_S_S_S_S_S_S_S_S_S_S_S_S__param_29];
	ld.param.u64 	%rd31, [_Z4racePiS_S_S_S_S_S_S_S_S_S_S_S_S_S_S_S_S_S_S_S_S_S_S_S_S_S_S_S_S_S_S_S_S_S_S_S_S_S_S_S_S_S_S_S_S_S_S_S_S_S_S_S_S_S_S_S_S_S_S_S_S_S_S_S_S_S_S_S_S_S_S_S_S_S_S_S_S_S_S_S_S_S_S_S_S_S_S_S_S_S_S_S_S_S_S_S_S_S_S_S_S_S_S_S_S_S_S_S_S_S_S_S_S_S_S_S_S_S_S_S_S_S_S_S_S_S_S__param_30];
	ld.param.u64 	%rd32, [_Z4racePiS_S_S_S_S_S_S_S_S_S_S_S_S_S_S_S_S_S_S_S_S_S_S_S_S_S_S_S_S_S_S_S_S_S_S_S_S_S_S_S_S_S_S_S_S_S_S_S_S_S_S_S_S_S_S_S_S_S_S_S_S_S_S_S_S_S_S_S_S_S_S_S_S_S_S_S_S_S_S_S_S_S_S_S_S_S_S_S_S_S_S_S_S_S_S_S_S_S_S_S_S_S_S_S_S_S_S_S_S_S_S_S_S_S_S_S_S_S_S_S_S_S_S_S_S_S_S__param_31];
	ld.param.u64 	%rd33, [_Z4racePiS_S_S_S_S_S_S_S_S_S_S_S_S_S_S_S_S_S_S_S_S_S_S_S_S_S_S_S_S_S_S_S_S_S_S_S_S_S_S_S_S_S_S_S_S_S_S_S_S_S_S_S_S_S_S_S_S_S_S_S_S_S_S_S_S_S_S_S_S_S_S_S_S_S_S_S_S_S_S_S_S_S_S_S_S_S_S_S_S_S_S_S_S_S_S_S_S_S_S_S_S_S_S_S_S_S_S_S_S_S_S_S_S_S_S_S_S_S_S_S_S_S_S_S_S_S_S__param_32];
	ld.param.u64 	%rd34, [_Z4racePiS_S_S_S_S_S_S_S_S_S_S_S_S_S_S_S_S_S_S_S_S_S_S_S_S_S_S_S_S_S_S_S_S_S_S_S_S_S_S_S_S_S_S_S_S_S_S_S_S_S_S_S_S_S_S_S_S_S_S_S_S_S_S_S_S_S_S_S_S_S_S_S_S_S_S_S_S_S_S_S_S_S_S_S_S_S_S_S_S_S_S_S_S_S_S_S_S_S_S_S_S_S_S_S_S_S_S_S_S_S_S_S_S_S_S_S_S_S_S_S_S_S_S_S_S_S_S__param_33];
	ld.param.u64 	%rd35, [_Z4racePiS_S_S_S_S_S_S_S_S_S_S_S_S_S_S_S_S_S_S_S_S_S_S_S_S_S_S_S_S_S_S_S_S_S_S_S_S_S_S_S_S_S_S_S_S_S_S_S_S_S_S_S_S_S_S_S_S_S_S_S_S_S_S_S_S_S_S_S_S_S_S_S_S_S_S_S_S_S_S_S_S_S_S_S_S_S_S_S_S_S_S_S_S_S_S_S_S_S_S_S_S_S_S_S_S_S_S_S_S_S_S_S_S_S_S_S_S_S_S_S_S_S_S_S_S_S_S__param_34];
	ld.param.u64 	%rd36, [_Z4racePiS_S_S_S_S_S_S_S_S_S_S_S_S_S_S_S_S_S_S_S_S_S_S_S_S_S_S_S_S_S_S_S_S_S_S_S_S_S_S_S_S_S_S_S_S_S_S_S_S_S_S_S_S_S_S_S_S_S_S_S_S_S_S_S_S_S_S_S_S_S_S_S_S_S_S_S_S_S_S_S_S_S_S_S_S_S_S_S_S_S_S_S_S_S_S_S_S_S_S_S_S_S_S_S_S_S_S_S_S_S_S_S_S_S_S_S_S_S_S_S_S_S_S_S_S_S_S__param_35];
	ld.param.u64 	%rd37, [_Z4racePiS_S_S_S_S_S_S_S_S_S_S_S_S_S_S_S_S_S_S_S_S_S_S_S_S_S_S_S_S_S_S_S_S_S_S_S_S_S_S_S_S_S_S_S_S_S_S_S_S_S_S_S_S_S_S_S_S_S_S_S_S_S_S_S_S_S_S_S_S_S_S_S_S_S_S_S_S_S_S_S_S_S_S_S_S_S_S_S_S_S_S_S_S_S_S_S_S_S_S_S_S_S_S_S_S_S_S_S_S_S_S_S_S_S_S_S_S_S_S_S_S_S_S_S_S_S_S__param_36];
	ld.param.u64 	%rd38, [_Z4racePiS_S_S_S_S_S_S_S_S_S_S_S_S_S_S_S_S_S_S_S_S_S_S_S_S_S_S_S_S_S_S_S_S_S_S_S_S_S_S_S_S_S_S_S_S_S_S_S_S_S_S_S_S_S_S_S_S_S_S_S_S_S_S_S_S_S_S_S_S_S_S_S_S_S_S_S_S_S_S_S_S_S_S_S_S_S_S_S_S_S_S_S_S_S_S_S_S_S_S_S_S_S_S_S_S_S_S_S_S_S_S_S_S_S_S_S_S_S_S_S_S_S_S_S_S_S_S__param_37];
	ld.param.u64 	%rd39, [_Z4racePiS_S_S_S_S_S_S_S_S_S_S_S_S_S_S_S_S_S_S_S_S_S_S_S_S_S_S_S_S_S_S_S_S_S_S_S_S_S_S_S_S_S_S_S_S_S_S_S_S_S_S_S_S_S_S_S_S_S_S_S_S_S_S_S_S_S_S_S_S_S_S_S_S_S_S_S_S_S_S_S_S_S_S_S_S_S_S_S_S_S_S_S_S_S_S_S_S_S_S_S_S_S_S_S_S_S_S_S_S_S_S_S_S_S_S_S_S_S_S_S_S_S_S_S_S_S_S__param_38];
	ld.param.u64 	%rd40, [_Z4racePiS_S_S_S_S_S_S_S_S_S_S_S_S_S_S_S_S_S_S_S_S_S_S_S_S_S_S_S_S_S_S_S_S_S_S_S_S_S_S_S_S_S_S_S_S_S_S_S_S_S_S_S_S_S_S_S_S_S_S_S_S_S_S_S_S_S_S_S_S_S_S_S_S_S_S_S_S_S_S_S_S_S_S_S_S_S_S_S_S_S_S_S_S_S_S_S_S_S_S_S_S_S_S_S_S_S_S_S_S_S_S_S_S_S_S_S_S_S_S_S_S_S_S_S_S_S_S__param_39];
	ld.param.u64 	%rd41, [_Z4racePiS_S_S_S_S_S_S_S_S_S_S_S_S_S_S_S_S_S_S_S_S_S_S_S_S_S_S_S_S_S_S_S_S_S_S_S_S_S_S_S_S_S_S_S_S_S_S_S_S_S_S_S_S_S_S_S_S_S_S_S_S_S_S_S_S_S_S_S_S_S_S_S_S_S_S_S_S_S_S_S_S_S_S_S_S_S_S_S_S_S_S_S_S_S_S_S_S_S_S_S_S_S_S_S_S_S_S_S_S_S_S_S_S_S_S_S_S_S_S_S_S_S_S_S_S_S_S__param_40];
	ld.param.u64 	%rd42, [_Z4racePiS_S_S_S_S_S_S_S_S_S_S_S_S_S_S_S_S_S_S_S_S_S_S_S_S_S_S_S_S_S_S_S_S_S_S_S_S_S_S_S_S_S_S_S_S_S_S_S_S_S_S_S_S_S_S_S_S_S_S_S_S_S_S_S_S_S_S_S_S_S_S_S_S_S_S_S_S_S_S_S_S_S_S_S_S_S_S_S_S_S_S_S_S_S_S_S_S_S_S_S_S_S_S_S_S_S_S_S_S_S_S_S_S_S_S_S_S_S_S_S_S_S_S_S_S_S_S__param_41];
	ld.param.u64 	%rd43, [_Z4racePiS_S_S_S_S_S_S_S_S_S_S_S_S_S_S_S_S_S_S_S_S_S_S_S_S_S_S_S_S_S_S_S_S_S_S_S_S_S_S_S_S_S_S_S_S_S_S_S_S_S_S_S_S_S_S_S_S_S_S_S_S_S_S_S_S_S_S_S_S_S_S_S_S_S_S_S_S_S_S_S_S_S_S_S_S_S_S_S_S_S_S_S_S_S_S_S_S_S_S_S_S_S_S_S_S_S_S_S_S_S_S_S_S_S_S_S_S_S_S_S_S_S_S_S_S_S_S__param_42];
	ld.param.u64 	%rd44, [_Z4racePiS_S_S_S_S_S_S_S_S_S_S_S_S_S_S_S_S_S_S_S_S_S_S_S_S_S_S_S_S_S_S_S_S_S_S_S_S_S_S_S_S_S_S_S_S_S_S_S_S_S_S_S_S_S_S_S_S_S_S_S_S_S_S_S_S_S_S_S_S_S_S_S_S_S_S_S_S_S_S_S_S_S_S_S_S_S_S_S_S_S_S_S_S_S_S_S_S_S_S_S_S_S_S_S_S_S_S_S_S_S_S_S_S_S_S_S_S_S_S_S_S_S_S_S_S_S_S__param_43];
	ld.param.u64 	%rd45, [_Z4racePiS_S_S_S_S_S_S_S_S_S_S_S_S_S_S_S_S_S_S_S_S_S_S_S_S_S_S_S_S_S_S_S_S_S_S_S_S_S_S_S_S_S_S_S_S_S_S_S_S_S_S_S_S_S_S_S_S_S_S_S_S_S_S_S_S_S_S_S_S_S_S_S_S_S_S_S_S_S_S_S_S_S_S_S_S_S_S_S_S_S_S_S_S_S_S_S_S_S_S_S_S_S_S_S_S_S_S_S_S_S_S_S_S_S_S_S_S_S_S_S_S_S_S_S_S_S_S__param_44];
	ld.param.u64 	%rd46, [_Z4racePiS_S_S_S_S_S_S_S_S_S_S_S_S_S_S_S_S_S_S_S_S_S_S_S_S_S_S_S_S_S_S_S_S_S_S_S_S_S_S_S_S_S_S_S_S_S_S_S_S_S_S_S_S_S_S_S_S_S_S_S_S_S_S_S_S_S_S_S_S_S_S_S_S_S_S_S_S_S_S_S_S_S_S_S_S_S_S_S_S_S_S_S_S_S_S_S_S_S_S_S_S_S_S_S_S_S_S_S_S_S_S_S_S_S_S_S_S_S_S_S_S_S_S_S_S_S_S__param_45];
	ld.param.u64 	%rd47, [_Z4racePiS_S_S_S_S_S_S_S_S_S_S_S_S_S_S_S_S_S_S_S_S_S_S_S_S_S_S_S_S_S_S_S_S_S_S_S_S_S_S_S_S_S_S_S_S_S_S_S_S_S_S_S_S_S_S_S_S_S_S_S_S_S_S_S_S_S_S_S_S_S_S_S_S_S_S_S_S_S_S_S_S_S_S_S_S_S_S_S_S_S_S_S_S_S_S_S_S_S_S_S_S_S_S_S_S_S_S_S_S_S_S_S_S_S_S_S_S_S_S_S_S_S_S_S_S_S_S__param_46];
	ld.param.u64 	%rd48, [_Z4racePiS_S_S_S_S_S_S_S_S_S_S_S_S_S_S_S_S_S_S_S_S_S_S_S_S_S_S_S_S_S_S_S_S_S_S_S_S_S_S_S_S_S_S_S_S_S_S_S_S_S_S_S_S_S_S_S_S_S_S_S_S_S_S_S_S_S_S_S_S_S_S_S_S_S_S_S_S_S_S_S_S_S_S_S_S_S_S_S_S_S_S_S_S_S_S_S_S_S_S_S_S_S_S_S_S_S_S_S_S_S_S_S_S_S_S_S_S_S_S_S_S_S_S_S_S_S_S__param_47];
	ld.param.u64 	%rd49, [_Z4racePiS_S_S_S_S_S_S_S_S_S_S_S_S_S_S_S_S_S_S_S_S_S_S_S_S_S_S_S_S_S_S_S_S_S_S_S_S_S_S_S_S_S_S_S_S_S_S_S_S_S_S_S_S_S_S_S_S_S_S_S_S_S_S_S_S_S_S_S_S_S_S_S_S_S_S_S_S_S_S_S_S_S_S_S_S_S_S_S_S_S_S_S_S_S_S_S_S_S_S_S_S_S_S_S_S_S_S_S_S_S_S_S_S_S_S_S_S_S_S_S_S_S_S_S_S_S_S__param_48];
	ld.param.u64 	%rd50, [_Z4racePiS_S_S_S_S_S_S_S_S_S_S_S_S_S_S_S_S_S_S_S_S_S_S_S_S_S_S_S_S_S_S_S_S_S_S_S_S_S_S_S_S_S_S_S_S_S_S_S_S_S_S_S_S_S_S_S_S_S_S_S_S_S_S_S_S_S_S_S_S_S_S_S_S_S_S_S_S_S_S_S_S_S_S_S_S_S_S_S_S_S_S_S_S_S_S_S_S_S_S_S_S_S_S_S_S_S_S_S_S_S_S_S_S_S_S_S_S_S_S_S_S_S_S_S_S_S_S__param_49];
	ld.param.u64 	%rd51, [_Z4racePiS_S_S_S_S_S_S_S_S_S_S_S_S_S_S_S_S_S_S_S_S_S_S_S_S_S_S_S_S_S_S_S_S_S_S_S_S_S_S_S_S_S_S_S_S_S_S_S_S_S_S_S_S_S_S_S_S_S_S_S_S_S_S_S_S_S_S_S_S_S_S_S_S_S_S_S_S_S_S_S_S_S_S_S_S_S_S_S_S_S_S_S_S_S_S_S_S_S_S_S_S_S_S_S_S_S_S_S_S_S_S_S_S_S_S_S_S_S_S_S_S_S_S_S_S_S_S__param_50];
	ld.param.u64 	%rd52, [_Z4racePiS_S_S_S_S_S_S_S_S_S_S_S_S_S_S_S_S_S_S_S_S_S_S_S_S_S_S_S_S_S_S_S_S_S_S_S_S_S_S_S_S_S_S_S_S_S_S_S_S_S_S_S_S_S_S_S_S_S_S_S_S_S_S_S_S_S_S_S_S_S_S_S_S_S_S_S_S_S_S_S_S_S_S_S_S_S_S_S_S_S_S_S_S_S_S_S_S_S_S_S_S_S_S_S_S_S_S_S_S_S_S_S_S_S_S_S_S_S_S_S_S_S_S_S_S_S_S__param_51];
	ld.param.u64 	%rd53, [_Z4racePiS_S_S_S_S_S_S_S_S_S_S_S_S_S_S_S_S_S_S_S_S_S_S_S_S_S_S_S_S_S_S_S_S_S_S_S_S_S_S_S_S_S_S_S_S_S_S_S_S_S_S_S_S_S_S_S_S_S_S_S_S_S_S_S_S_S_S_S_S_S_S_S_S_S_S_S_S_S_S_S_S_S_S_S_S_S_S_S_S_S_S_S_S_S_S_S_S_S_S_S_S_S_S_S_S_S_S_S_S_S_S_S_S_S_S_S_S_S_S_S_S_S_S_S_S_S_S__param_52];
	ld.param.u64 	%rd54, [_Z4racePiS_S_S_S_S_S_S_S_S_S_S_S_S_S_S_S_S_S_S_S_S_S_S_S_S_S_S_S_S_S_S_S_S_S_S_S_S_S_S_S_S_S_S_S_S_S_S_S_S_S_S_S_S_S_S_S_S_S_S_S_S_S_S_S_S_S_S_S_S_S_S_S_S_S_S_S_S_S_S_S_S_S_S_S_S_S_S_S_S_S_S_S_S_S_S_S_S_S_S_S_S_S_S_S_S_S_S_S_S_S_S_S_S_S_S_S_S_S_S_S_S_S_S_S_S_S_S__param_53];
	ld.param.u64 	%rd55, [_Z4racePiS_S_S_S_S_S_S_S_S_S_S_S_S_S_S_S_S_S_S_S_S_S_S_S_S_S_S_S_S_S_S_S_S_S_S_S_S_S_S_S_S_S_S_S_S_S_S_S_S_S_S_S_S_S_S_S_S_S_S_S_S_S_S_S_S_S_S_S_S_S_S_S_S_S_S_S_S_S_S_S_S_S_S_S_S_S_S_S_S_S_S_S_S_S_S_S_S_S_S_S_S_S_S_S_S_S_S_S_S_S_S_S_S_S_S_S_S_S_S_S_S_S_S_S_S_S_S__param_54];
	ld.param.u64 	%rd56, [_Z4racePiS_S_S_S_S_S_S_S_S_S_S_S_S_S_S_S_S_S_S_S_S_S_S_S_S_S_S_S_S_S_S_S_S_S_S_S_S_S_S_S_S_S_S_S_S_S_S_S_S_S_S_S_S_S_S_S_S_S_S_S_S_S_S_S_S_S_S_S_S_S_S_S_S_S_S_S_S_S_S_S_S_S_S_S_S_S_S_S_S_S_S_S_S_S_S_S_S_S_S_S_S_S_S_S_S_S_S_S_S_S_S_S_S_S_S_S_S_S_S_S_S_S_S_S_S_S_S__param_55];
	ld.param.u64 	%rd57, [_Z4racePiS_S_S_S_S_S_S_S_S_S_S_S_S_S_S_S_S_S_S_S_S_S_S_S_S_S_S_S_S_S_S_S_S_S_S_S_S_S_S_S_S_S_S_S_S_S_S_S_S_S_S_S_S_S_S_S_S_S_S_S_S_S_S_S_S_S_S_S_S_S_S_S_S_S_S_S_S_S_S_S_S_S_S_S_S_S_S_S_S_S_S_S_S_S_S_S_S_S_S_S_S_S_S_S_S_S_S_S_S_S_S_S_S_S_S_S_S_S_S_S_S_S_S_S_S_S_S__param_56];
	ld.param.u64 	%rd58, [_Z4racePiS_S_S_S_S_S_S_S_S_S_S_S_S_S_S_S_S_S_S_S_S_S_S_S_S_S_S_S_S_S_S_S_S_S_S_S_S_S_S_S_S_S_S_S_S_S_S_S_S_S_S_S_S_S_S_S_S_S_S_S_S_S_S_S_S_S_S_S_S_S_S_S_S_S_S_S_S_S_S_S_S_S_S_S_S_S_S_S_S_S_S_S_S_S_S_S_S_S_S_S_S_S_S_S_S_S_S_S_S_S_S_S_S_S_S_S_S_S_S_S_S_S_S_S_S_S_S__param_57];
	ld.param.u64 	%rd59, [_Z4racePiS_S_S_S_S_S_S_S_S_S_S_S_S_S_S_S_S_S_S_S_S_S_S_S_S_S_S_S_S_S_S_S_S_S_S_S_S_S_S_S_S_S_S_S_S_S_S_S_S_S_S_S_S_S_S_S_S_S_S_S_S_S_S_S_S_S_S_S_S_S_S_S_S_S_S_S_S_S_S_S_S_S_S_S_S_S_S_S_S_S_S_S_S_S_S_S_S_S_S_S_S_S_S_S_S_S_S_S_S_S_S_S_S_S_S_S_S_S_S_S_S_S_S_S_S_S_S__param_58];
	ld.param.u64 	%rd60, [_Z4racePiS_S_S_S_S_S_S_S_S_S_S_S_S_S_S_S_S_S_S_S_S_S_S_S_S_S_S_S_S_S_S_S_S_S_S_S_S_S_S_S_S_S_S_S_S_S_S_S_S_S_S_S_S_S_S_S_S_S_S_S_S_S_S_S_S_S_S_S_S_S_S_S_S_S_S_S_S_S_S_S_S_S_S_S_S_S_S_S_S_S_S_S_S_S_S_S_S_S_S_S_S_S_S_S_S_S_S_S_S_S_S_S_S_S_S_S_S_S_S_S_S_S_S_S_S_S_S__param_59];
	ld.param.u64 	%rd61, [_Z4racePiS_S_S_S_S_S_S_S_S_S_S_S_S_S_S_S_S_S_S_S_S_S_S_S_S_S_S_S_S_S_S_S_S_S_S_S_S_S_S_S_S_S_S_S_S_S_S_S_S_S_S_S_S_S_S_S_S_S_S_S_S_S_S_S_S_S_S_S_S_S_S_S_S_S_S_S_S_S_S_S_S_S_S_S_S_S_S_S_S_S_S_S_S_S_S_S_S_S_S_S_S_S_S_S_S_S_S_S_S_S_S_S_S_S_S_S_S_S_S_S_S_S_S_S_S_S_S__param_60];
	ld.param.u64 	%rd62, [_Z4racePiS_S_S_S_S_S_S_S_S_S_S_S_S_S_S_S_S_S_S_S_S_S_S_S_S_S_S_S_S_S_S_S_S_S_S_S_S_S_S_S_S_S_S_S_S_S_S_S_S_S_S_S_S_S_S_S_S_S_S_S_S_S_S_S_S_S_S_S_S_S_S_S_S_S_S_S_S_S_S_S_S_S_S_S_S_S_S_S_S_S_S_S_S_S_S_S_S_S_S_S_S_S_S_S_S_S_S_S_S_S_S_S_S_S_S_S_S_S_S_S_S_S_S_S_S_S_S__param_61];
	ld.param.u64 	%rd63, [_Z4racePiS_S_S_S_S_S_S_S_S_S_S_S_S_S_S_S_S_S_S_S_S_S_S_S_S_S_S_S_S_S_S_S_S_S_S_S_S_S_S_S_S_S_S_S_S_S_S_S_S_S_S_S_S_S_S_S_S_S_S_S_S_S_S_S_S_S_S_S_S_S_S_S_S_S_S_S_S_S_S_S_S_S_S_S_S_S_S_S_S_S_S_S_S_S_S_S_S_S_S_S_S_S_S_S_S_S_S_S_S_S_S_S_S_S_S_S_S_S_S_S_S_S_S_S_S_S_S__param_62];
	ld.param.u64 	%rd64, [_Z4racePiS_S_S_S_S_S_S_S_S_S_S_S_S_S_S_S_S_S_S_S_S_S_S_S_S_S_S_S_S_S_S_S_S_S_S_S_S_S_S_S_S_S_S_S_S_S_S_S_S_S_S_S_S_S_S_S_S_S_S_S_S_S_S_S_S_S_S_S_S_S_S_S_S_S_S_S_S_S_S_S_S_S_S_S_S_S_S_S_S_S_S_S_S_S_S_S_S_S_S_S_S_S_S_S_S_S_S_S_S_S_S_S_S_S_S_S_S_S_S_S_S_S_S_S_S_S_S__param_63];
	ld.param.u64 	%rd65, [_Z4racePiS_S_S_S_S_S_S_S_S_S_S_S_S_S_S_S_S_S_S_S_S_S_S_S_S_S_S_S_S_S_S_S_S_S_S_S_S_S_S_S_S_S_S_S_S_S_S_S_S_S_S_S_S_S_S_S_S_S_S_S_S_S_S_S_S_S_S_S_S_S_S_S_S_S_S_S_S_S_S_S_S_S_S_S_S_S_S_S_S_S_S_S_S_S_S_S_S_S_S_S_S_S_S_S_S_S_S_S_S_S_S_S_S_S_S_S_S_S_S_S_S_S_S_S_S_S_S__param_64];
	ld.param.u64 	%rd66, [_Z4racePiS_S_S_S_S_S_S_S_S_S_S_S_S_S_S_S_S_S_S_S_S_S_S_S_S_S_S_S_S_S_S_S_S_S_S_S_S_S_S_S_S_S_S_S_S_S_S_S_S_S_S_S_S_S_S_S_S_S_S_S_S_S_S_S_S_S_S_S_S_S_S_S_S_S_S_S_S_S_S_S_S_S_S_S_S_S_S_S_S_S_S_S_S_S_S_S_S_S_S_S_S_S_S_S_S_S_S_S_S_S_S_S_S_S_S_S_S_S_S_S_S_S_S_S_S_S_S__param_65];
	ld.param.u64 	%rd67, [_Z4racePiS_S_S_S_S_S_S_S_S_S_S_S_S_S_S_S_S_S_S_S_S_S_S_S_S_S_S_S_S_S_S_S_S_S_S_S_S_S_S_S_S_S_S_S_S_S_S_S_S_S_S_S_S_S_S_S_S_S_S_S_S_S_S_S_S_S_S_S_S_S_S_S_S_S_S_S_S_S_S_S_S_S_S_S_S_S_S_S_S_S_S_S_S_S_S_S_S_S_S_S_S_S_S_S_S_S_S_S_S_S_S_S_S_S_S_S_S_S_S_S_S_S_S_S_S_S_S__param_66];
	ld.param.u64 	%rd68, [_Z4racePiS_S_S_S_S_S_S_S_S_S_S_S_S_S_S_S_S_S_S_S_S_S_S_S_S_S_S_S_S_S_S_S_S_S_S_S_S_S_S_S_S_S_S_S_S_S_S_S_S_S_S_S_S_S_S_S_S_S_S_S_S_S_S_S_S_S_S_S_S_S_S_S_S_S_S_S_S_S_S_S_S_S_S_S_S_S_S_S_S_S_S_S_S_S_S_S_S_S_S_S_S_S_S_S_S_S_S_S_S_S_S_S_S_S_S_S_S_S_S_S_S_S_S_S_S_S_S__param_67];
	ld.param.u64 	%rd69, [_Z4racePiS_S_S_S_S_S_S_S_S_S_S_S_S_S_S_S_S_S_S_S_S_S_S_S_S_S_S_S_S_S_S_S_S_S_S_S_S_S_S_S_S_S_S_S_S_S_S_S_S_S_S_S_S_S_S_S_S_S_S_S_S_S_S_S_S_S_S_S_S_S_S_S_S_S_S_S_S_S_S_S_S_S_S_S_S_S_S_S_S_S_S_S_S_S_S_S_S_S_S_S_S_S_S_S_S_S_S_S_S_S_S_S_S_S_S_S_S_S_S_S_S_S_S_S_S_S_S__param_68];
	ld.param.u64 	%rd70, [_Z4racePiS_S_S_S_S_S_S_S_S_S_S_S_S_S_S_S_S_S_S_S_S_S_S_S_S_S_S_S_S_S_S_S_S_S_S_S_S_S_S_S_S_S_S_S_S_S_S_S_S_S_S_S_S_S_S_S_S_S_S_S_S_S_S_S_S_S_S_S_S_S_S_S_S_S_S_S_S_S_S_S_S_S_S_S_S_S_S_S_S_S_S_S_S_S_S_S_S_S_S_S_S_S_S_S_S_S_S_S_S_S_S_S_S_S_S_S_S_S_S_S_S_S_S_S_S_S_S__param_69];
	ld.param.u64 	%rd71, [_Z4racePiS_S_S_S_S_S_S_S_S_S_S_S_S_S_S_S_S_S_S_S_S_S_S_S_S_S_S_S_S_S_S_S_S_S_S_S_S_S_S_S_S_S_S_S_S_S_S_S_S_S_S_S_S_S_S_S_S_S_S_S_S_S_S_S_S_S_S_S_S_S_S_S_S_S_S_S_S_S_S_S_S_S_S_S_S_S_S_S_S_S_S_S_S_S_S_S_S_S_S_S_S_S_S_S_S_S_S_S_S_S_S_S_S_S_S_S_S_S_S_S_S_S_S_S_S_S_S__param_70];
	ld.param.u64 	%rd72, [_Z4racePiS_S_S_S_S_S_S_S_S_S_S_S_S_S_S_S_S_S_S_S_S_S_S_S_S_S_S_S_S_S_S_S_S_S_S_S_S_S_S_S_S_S_S_S_S_S_S_S_S_S_S_S_S_S_S_S_S_S_S_S_S_S_S_S_S_S_S_S_S_S_S_S_S_S_S_S_S_S_S_S_S_S_S_S_S_S_S_S_S_S_S_S_S_S_S_S_S_S_S_S_S_S_S_S_S_S_S_S_S_S_S_S_S_S_S_S_S_S_S_S_S_S_S_S_S_S_S__param_71];
	ld.param.u64 	%rd73, [_Z4racePiS_S_S_S_S_S_S_S_S_S_S_S_S_S_S_S_S_S_S_S_S_S_S_S_S_S_S_S_S_S_S_S_S_S_S_S_S_S_S_S_S_S_S_S_S_S_S_S_S_S_S_S_S_S_S_S_S_S_S_S_S_S_S_S_S_S_S_S_S_S_S_S_S_S_S_S_S_S_S_S_S_S_S_S_S_S_S_S_S_S_S_S_S_S_S_S_S_S_S_S_S_S_S_S_S_S_S_S_S_S_S_S_S_S_S_S_S_S_S_S_S_S_S_S_S_S_S__param_72];
	ld.param.u64 	%rd74, [_Z4racePiS_S_S_S_S_S_S_S_S_S_S_S_S_S_S_S_S_S_S_S_S_S_S_S_S_S_S_S_S_S_S_S_S_S_S_S_S_S_S_S_S_S_S_S_S_S_S_S_S_S_S_S_S_S_S_S_S_S_S_S_S_S_S_S_S_S_S_S_S_S_S_S_S_S_S_S_S_S_S_S_S_S_S_S_S_S_S_S_S_S_S_S_S_S_S_S_S_S_S_S_S_S_S_S_S_S_S_S_S_S_S_S_S_S_S_S_S_S_S_S_S_S_S_S_S_S_S__param_73];
	ld.param.u64 	%rd75, [_Z4racePiS_S_S_S_S_S_S_S_S_S_S_S_S_S_S_S_S_S_S_S_S_S_S_S_S_S_S_S_S_S_S_S_S_S_S_S_S_S_S_S_S_S_S_S_S_S_S_S_S_S_S_S_S_S_S_S_S_S_S_S_S_S_S_S_S_S_S_S_S_S_S_S_S_S_S_S_S_S_S_S_S_S_S_S_S_S_S_S_S_S_S_S_S_S_S_S_S_S_S_S_S_S_S_S_S_S_S_S_S_S_S_S_S_S_S_S_S_S_S_S_S_S_S_S_S_S_S__param_74];
	ld.param.u64 	%rd76, [_Z4racePiS_S_S_S_S_S_S_S_S_S_S_S_S_S_S_S_S_S_S_S_S_S_S_S_S_S_S_S_S_S_S_S_S_S_S_S_S_S_S_S_S_S_S_S_S_S_S_S_S_S_S_S_S_S_S_S_S_S_S_S_S_S_S_S_S_S_S_S_S_S_S_S_S_S_S_S_S_S_S_S_S_S_S_S_S_S_S_S_S_S_S_S_S_S_S_S_S_S_S_S_S_S_S_S_S_S_S_S_S_S_S_S_S_S_S_S_S_S_S_S_S_S_S_S_S_S_S__param_75];
	ld.param.u64 	%rd77, [_Z4racePiS_S_S_S_S_S_S_S_S_S_S_S_S_S_S_S_S_S_S_S_S_S_S_S_S_S_S_S_S_S_S_S_S_S_S_S_S_S_S_S_S_S_S_S_S_S_S_S_S_S_S_S_S_S_S_S_S_S_S_S_S_S_S_S_S_S_S_S_S_S_S_S_S_S_S_S_S_S_S_S_S_S_S_S_S_S_S_S_S_S_S_S_S_S_S_S_S_S_S_S_S_S_S_S_S_S_S_S_S_S_S_S_S_S_S_S_S_S_S_S_S_S_S_S_S_S_S__param_76];
	ld.param.u64 	%rd78, [_Z4racePiS_S_S_S_S_S_S_S_S_S_S_S_S_S_S_S_S_S_S_S_S_S_S_S_S_S_S_S_S_S_S_S_S_S_S_S_S_S_S_S_S_S_S_S_S_S_S_S_S_S_S_S_S_S_S_S_S_S_S_S_S_S_S_S_S_S_S_S_S_S_S_S_S_S_S_S_S_S_S_S_S_S_S_S_S_S_S_S_S_S_S_S_S_S_S_S_S_S_S_S_S_S_S_S_S_S_S_S_S_S_S_S_S_S_S_S_S_S_S_S_S_S_S_S_S_S_S__param_77];
	ld.param.u64 	%rd79, [_Z4racePiS_S_S_S_S_S_S_S_S_S_S_S_S_S_S_S_S_S_S_S_S_S_S_S_S_S_S_S_S_S_S_S_S_S_S_S_S_S_S_S_S_S_S_S_S_S_S_S_S_S_S_S_S_S_S_S_S_S_S_S_S_S_S_S_S_S_S_S_S_S_S_S_S_S_S_S_S_S_S_S_S_S_S_S_S_S_S_S_S_S_S_S_S_S_S_S_S_S_S_S_S_S_S_S_S_S_S_S_S_S_S_S_S_S_S_S_S_S_S_S_S_S_S_S_S_S_S__param_78];
	ld.param.u64 	%rd80, [_Z4racePiS_S_S_S_S_S_S_S_S_S_S_S_S_S_S_S_S_S_S_S_S_S_S_S_S_S_S_S_S_S_S_S_S_S_S_S_S_S_S_S_S_S_S_S_S_S_S_S_S_S_S_S_S_S_S_S_S_S_S_S_S_S_S_S_S_S_S_S_S_S_S_S_S_S_S_S_S_S_S_S_S_S_S_S_S_S_S_S_S_S_S_S_S_S_S_S_S_S_S_S_S_S_S_S_S_S_S_S_S_S_S_S_S_S_S_S_S_S_S_S_S_S_S_S_S_S_S__param_79];
	ld.param.u64 	%rd81, [_Z4racePiS_S_S_S_S_S_S_S_S_S_S_S_S_S_S_S_S_S_S_S_S_S_S_S_S_S_S_S_S_S_S_S_S_S_S_S_S_S_S_S_S_S_S_S_S_S_S_S_S_S_S_S_S_S_S_S_S_S_S_S_S_S_S_S_S_S_S_S_S_S_S_S_S_S_S_S_S_S_S_S_S_S_S_S_S_S_S_S_S_S_S_S_S_S_S_S_S_S_S_S_S_S_S_S_S_S_S_S_S_S_S_S_S_S_S_S_S_S_S_S_S_S_S_S_S_S_S__param_80];
	ld.param.u64 	%rd82, [_Z4racePiS_S_S_S_S_S_S_S_S_S_S_S_S_S_S_S_S_S_S_S_S_S_S_S_S_S_S_S_S_S_S_S_S_S_S_S_S_S_S_S_S_S_S_S_S_S_S_S_S_S_S_S_S_S_S_S_S_S_S_S_S_S_S_S_S_S_S_S_S_S_S_S_S_S_S_S_S_S_S_S_S_S_S_S_S_S_S_S_S_S_S_S_S_S_S_S_S_S_S_S_S_S_S_S_S_S_S_S_S_S_S_S_S_S_S_S_S_S_S_S_S_S_S_S_S_S_S__param_81];
	ld.param.u64 	%rd83, [_Z4racePiS_S_S_S_S_S_S_S_S_S_S_S_S_S_S_S_S_S_S_S_S_S_S_S_S_S_S_S_S_S_S_S_S_S_S_S_S_S_S_S_S_S_S_S_S_S_S_S_S_S_S_S_S_S_S_S_S_S_S_S_S_S_S_S_S_S_S_S_S_S_S_S_S_S_S_S_S_S_S_S_S_S_S_S_S_S_S_S_S_S_S_S_S_S_S_S_S_S_S_S_S_S_S_S_S_S_S_S_S_S_S_S_S_S_S_S_S_S_S_S_S_S_S_S_S_S_S__param_82];
	ld.param.u64 	%rd84, [_Z4racePiS_S_S_S_S_S_S_S_S_S_S_S_S_S_S_S_S_S_S_S_S_S_S_S_S_S_S_S_S_S_S_S_S_S_S_S_S_S_S_S_S_S_S_S_S_S_S_S_S_S_S_S_S_S_S_S_S_S_S_S_S_S_S_S_S_S_S_S_S_S_S_S_S_S_S_S_S_S_S_S_S_S_S_S_S_S_S_S_S_S_S_S_S_S_S_S_S_S_S_S_S_S_S_S_S_S_S_S_S_S_S_S_S_S_S_S_S_S_S_S_S_S_S_S_S_S_S__param_83];
	ld.param.u64 	%rd85, [_Z4racePiS_S_S_S_S_S_S_S_S_S_S_S_S_S_S_S_S_S_S_S_S_S_S_S_S_S_S_S_S_S_S_S_S_S_S_S_S_S_S_S_S_S_S_S_S_S_S_S_S_S_S_S_S_S_S_S_S_S_S_S_S_S_S_S_S_S_S_S_S_S_S_S_S_S_S_S_S_S_S_S_S_S_S_S_S_S_S_S_S_S_S_S_S_S_S_S_S_S_S_S_S_S_S_S_S_S_S_S_S_S_S_S_S_S_S_S_S_S_S_S_S_S_S_S_S_S_S__param_84];
	ld.param.u64 	%rd86, [_Z4racePiS_S_S_S_S_S_S_S_S_S_S_S_S_S_S_S_S_S_S_S_S_S_S_S_S_S_S_S_S_S_S_S_S_S_S_S_S_S_S_S_S_S_S_S_S_S_S_S_S_S_S_S_S_S_S_S_S_S_S_S_S_S_S_S_S_S_S_S_S_S_S_S_S_S_S_S_S_S_S_S_S_S_S_S_S_S_S_S_S_S_S_S_S_S_S_S_S_S_S_S_S_S_S_S_S_S_S_S_S_S_S_S_S_S_S_S_S_S_S_S_S_S_S_S_S_S_S__param_85];
	ld.param.u64 	%rd87, [_Z4racePiS_S_S_S_S_S_S_S_S_S_S_S_S_S_S_S_S_S_S_S_S_S_S_S_S_S_S_S_S_S_S_S_S_S_S_S_S_S_S_S_S_S_S_S_S_S_S_S_S_S_S_S_S_S_S_S_S_S_S_S_S_S_S_S_S_S_S_S_S_S_S_S_S_S_S_S_S_S_S_S_S_S_S_S_S_S_S_S_S_S_S_S_S_S_S_S_S_S_S_S_S_S_S_S_S_S_S_S_S_S_S_S_S_S_S_S_S_S_S_S_S_S_S_S_S_S_S__param_86];
	ld.param.u64 	%rd88, [_Z4racePiS_S_S_S_S_S_S_S_S_S_S_S_S_S_S_S_S_S_S_S_S_S_S_S_S_S_S_S_S_S_S_S_S_S_S_S_S_S_S_S_S_S_S_S_S_S_S_S_S_S_S_S_S_S_S_S_S_S_S_S_S_S_S_S_S_S_S_S_S_S_S_S_S_S_S_S_S_S_S_S_S_S_S_S_S_S_S_S_S_S_S_S_S_S_S_S_S_S_S_S_S_S_S_S_S_S_S_S_S_S_S_S_S_S_S_S_S_S_S_S_S_S_S_S_S_S_S__param_87];
	ld.param.u64 	%rd89, [_Z4racePiS_S_S_S_S_S_S_S_S_S_S_S_S_S_S_S_S_S_S_S_S_S_S_S_S_S_S_S_S_S_S_S_S_S_S_S_S_S_S_S_S_S_S_S_S_S_S_S_S_S_S_S_S_S_S_S_S_S_S_S_S_S_S_S_S_S_S_S_S_S_S_S_S_S_S_S_S_S_S_S_S_S_S_S_S_S_S_S_S_S_S_S_S_S_S_S_S_S_S_S_S_S_S_S_S_S_S_S_S_S_S_S_S_S_S_S_S_S_S_S_S_S_S_S_S_S_S__param_88];
	ld.param.u64 	%rd90, [_Z4racePiS_S_S_S_S_S_S_S_S_S_S_S_S_S_S_S_S_S_S_S_S_S_S_S_S_S_S_S_S_S_S_S_S_S_S_S_S_S_S_S_S_S_S_S_S_S_S_S_S_S_S_S_S_S_S_S_S_S_S_S_S_S_S_S_S_S_S_S_S_S_S_S_S_S_S_S_S_S_S_S_S_S_S_S_S_S_S_S_S_S_S_S_S_S_S_S_S_S_S_S_S_S_S_S_S_S_S_S_S_S_S_S_S_S_S_S_S_S_S_S_S_S_S_S_S_S_S__param_89];
	ld.param.u64 	%rd91, [_Z4racePiS_S_S_S_S_S_S_S_S_S_S_S_S_S_S_S_S_S_S_S_S_S_S_S_S_S_S_S_S_S_S_S_S_S_S_S_S_S_S_S_S_S_S_S_S_S_S_S_S_S_S_S_S_S_S_S_S_S_S_S_S_S_S_S_S_S_S_S_S_S_S_S_S_S_S_S_S_S_S_S_S_S_S_S_S_S_S_S_S_S_S_S_S_S_S_S_S_S_S_S_S_S_S_S_S_S_S_S_S_S_S_S_S_S_S_S_S_S_S_S_S_S_S_S_S_S_S__param_90];
	ld.param.u64 	%rd92, [_Z4racePiS_S_S_S_S_S_S_S_S_S_S_S_S_S_S_S_S_S_S_S_S_S_S_S_S_S_S_S_S_S_S_S_S_S_S_S_S_S_S_S_S_S_S_S_S_S_S_S_S_S_S_S_S_S_S_S_S_S_S_S_S_S_S_S_S_S_S_S_S_S_S_S_S_S_S_S_S_S_S_S_S_S_S_S_S_S_S_S_S_S_S_S_S_S_S_S_S_S_S_S_S_S_S_S_S_S_S_S_S_S_S_S_S_S_S_S_S_S_S_S_S_S_S_S_S_S_S__param_91];
	ld.param.u64 	%rd93, [_Z4racePiS_S_S_S_S_S_S_S_S_S_S_S_S_S_S_S_S_S_S_S_S_S_S_S_S_S_S_S_S_S_S_S_S_S_S_S_S_S_S_S_S_S_S_S_S_S_S_S_S_S_S_S_S_S_S_S_S_S_S_S_S_S_S_S_S_S_S_S_S_S_S_S_S_S_S_S_S_S_S_S_S_S_S_S_S_S_S_S_S_S_S_S_S_S_S_S_S_S_S_S_S_S_S_S_S_S_S_S_S_S_S_S_S_S_S_S_S_S_S_S_S_S_S_S_S_S_S__param_92];
	ld.param.u64 	%rd94, [_Z4racePiS_S_S_S_S_S_S_S_S_S_S_S_S_S_S_S_S_S_S_S_S_S_S_S_S_S_S_S_S_S_S_S_S_S_S_S_S_S_S_S_S_S_S_S_S_S_S_S_S_S_S_S_S_S_S_S_S_S_S_S_S_S_S_S_S_S_S_S_S_S_S_S_S_S_S_S_S_S_S_S_S_S_S_S_S_S_S_S_S_S_S_S_S_S_S_S_S_S_S_S_S_S_S_S_S_S_S_S_S_S_S_S_S_S_S_S_S_S_S_S_S_S_S_S_S_S_S__param_93];
	ld.param.u64 	%rd95, [_Z4racePiS_S_S_S_S_S_S_S_S_S_S_S_S_S_S_S_S_S_S_S_S_S_S_S_S_S_S_S_S_S_S_S_S_S_S_S_S_S_S_S_S_S_S_S_S_S_S_S_S_S_S_S_S_S_S_S_S_S_S_S_S_S_S_S_S_S_S_S_S_S_S_S_S_S_S_S_S_S_S_S_S_S_S_S_S_S_S_S_S_S_S_S_S_S_S_S_S_S_S_S_S_S_S_S_S_S_S_S_S_S_S_S_S_S_S_S_S_S_S_S_S_S_S_S_S_S_S__param_94];
	ld.param.u64 	%rd96, [_Z4racePiS_S_S_S_S_S_S_S_S_S_S_S_S_S_S_S_S_S_S_S_S_S_S_S_S_S_S_S_S_S_S_S_S_S_S_S_S_S_S_S_S_S_S_S_S_S_S_S_S_S_S_S_S_S_S_S_S_S_S_S_S_S_S_S_S_S_S_S_S_S_S_S_S_S_S_S_S_S_S_S_S_S_S_S_S_S_S_S_S_S_S_S_S_S_S_S_S_S_S_S_S_S_S_S_S_S_S_S_S_S_S_S_S_S_S_S_S_S_S_S_S_S_S_S_S_S_S__param_95];
	ld.param.u64 	%rd97, [_Z4racePiS_S_S_S_S_S_S_S_S_S_S_S_S_S_S_S_S_S_S_S_S_S_S_S_S_S_S_S_S_S_S_S_S_S_S_S_S_S_S_S_S_S_S_S_S_S_S_S_S_S_S_S_S_S_S_S_S_S_S_S_S_S_S_S_S_S_S_S_S_S_S_S_S_S_S_S_S_S_S_S_S_S_S_S_S_S_S_S_S_S_S_S_S_S_S_S_S_S_S_S_S_S_S_S_S_S_S_S_S_S_S_S_S_S_S_S_S_S_S_S_S_S_S_S_S_S_S__param_96];
	ld.param.u64 	%rd98, [_Z4racePiS_S_S_S_S_S_S_S_S_S_S_S_S_S_S_S_S_S_S_S_S_S_S_S_S_S_S_S_S_S_S_S_S_S_S_S_S_S_S_S_S_S_S_S_S_S_S_S_S_S_S_S_S_S_S_S_S_S_S_S_S_S_S_S_S_S_S_S_S_S_S_S_S_S_S_S_S_S_S_S_S_S_S_S_S_S_S_S_S_S_S_S_S_S_S_S_S_S_S_S_S_S_S_S_S_S_S_S_S_S_S_S_S_S_S_S_S_S_S_S_S_S_S_S_S_S_S__param_97];
	ld.param.u64 	%rd99, [_Z4racePiS_S_S_S_S_S_S_S_S_S_S_S_S_S_S_S_S_S_S_S_S_S_S_S_S_S_S_S_S_S_S_S_S_S_S_S_S_S_S_S_S_S_S_S_S_S_S_S_S_S_S_S_S_S_S_S_S_S_S_S_S_S_S_S_S_S_S_S_S_S_S_S_S_S_S_S_S_S_S_S_S_S_S_S_S_S_S_S_S_S_S_S_S_S_S_S_S_S_S_S_S_S_S_S_S_S_S_S_S_S_S_S_S_S_S_S_S_S_S_S_S_S_S_S_S_S_S__param_98];
	ld.param.u64 	%rd100, [_Z4racePiS_S_S_S_S_S_S_S_S_S_S_S_S_S_S_S_S_S_S_S_S_S_S_S_S_S_S_S_S_S_S_S_S_S_S_S_S_S_S_S_S_S_S_S_S_S_S_S_S_S_S_S_S_S_S_S_S_S_S_S_S_S_S_S_S_S_S_S_S_S_S_S_S_S_S_S_S_S_S_S_S_S_S_S_S_S_S_S_S_S_S_S_S_S_S_S_S_S_S_S_S_S_S_S_S_S_S_S_S_S_S_S_S_S_S_S_S_S_S_S_S_S_S_S_S_S_S__param_99];
	ld.param.u64 	%rd101, [_Z4racePiS_S_S_S_S_S_S_S_S_S_S_S_S_S_S_S_S_S_S_S_S_S_S_S_S_S_S_S_S_S_S_S_S_S_S_S_S_S_S_S_S_S_S_S_S_S_S_S_S_S_S_S_S_S_S_S_S_S_S_S_S_S_S_S_S_S_S_S_S_S_S_S_S_S_S_S_S_S_S_S_S_S_S_S_S_S_S_S_S_S_S_S_S_S_S_S_S_S_S_S_S_S_S_S_S_S_S_S_S_S_S_S_S_S_S_S_S_S_S_S_S_S_S_S_S_S_S__param_100];
	ld.param.u64 	%rd102, [_Z4racePiS_S_S_S_S_S_S_S_S_S_S_S_S_S_S_S_S_S_S_S_S_S_S_S_S_S_S_S_S_S_S_S_S_S_S_S_S_S_S_S_S_S_S_S_S_S_S_S_S_S_S_S_S_S_S_S_S_S_S_S_S_S_S_S_S_S_S_S_S_S_S_S_S_S_S_S_S_S_S_S_S_S_S_S_S_S_S_S_S_S_S_S_S_S_S_S_S_S_S_S_S_S_S_S_S_S_S_S_S_S_S_S_S_S_S_S_S_S_S_S_S_S_S_S_S_S_S__param_101];
	ld.param.u64 	%rd103, [_Z4racePiS_S_S_S_S_S_S_S_S_S_S_S_S_S_S_S_S_S_S_S_S_S_S_S_S_S_S_S_S_S_S_S_S_S_S_S_S_S_S_S_S_S_S_S_S_S_S_S_S_S_S_S_S_S_S_S_S_S_S_S_S_S_S_S_S_S_S_S_S_S_S_S_S_S_S_S_S_S_S_S_S_S_S_S_S_S_S_S_S_S_S_S_S_S_S_S_S_S_S_S_S_S_S_S_S_S_S_S_S_S_S_S_S_S_S_S_S_S_S_S_S_S_S_S_S_S_S__param_102];
	ld.param.u64 	%rd104, [_Z4racePiS_S_S_S_S_S_S_S_S_S_S_S_S_S_S_S_S_S_S_S_S_S_S_S_S_S_S_S_S_S_S_S_S_S_S_S_S_S_S_S_S_S_S_S_S_S_S_S_S_S_S_S_S_S_S_S_S_S_S_S_S_S_S_S_S_S_S_S_S_S_S_S_S_S_S_S_S_S_S_S_S_S_S_S_S_S_S_S_S_S_S_S_S_S_S_S_S_S_S_S_S_S_S_S_S_S_S_S_S_S_S_S_S_S_S_S_S_S_S_S_S_S_S_S_S_S_S__param_103];
	ld.param.u64 	%rd105, [_Z4racePiS_S_S_S_S_S_S_S_S_S_S_S_S_S_S_S_S_S_S_S_S_S_S_S_S_S_S_S_S_S_S_S_S_S_S_S_S_S_S_S_S_S_S_S_S_S_S_S_S_S_S_S_S_S_S_S_S_S_S_S_S_S_S_S_S_S_S_S_S_S_S_S_S_S_S_S_S_S_S_S_S_S_S_S_S_S_S_S_S_S_S_S_S_S_S_S_S_S_S_S_S_S_S_S_S_S_S_S_S_S_S_S_S_S_S_S_S_S_S_S_S_S_S_S_S_S_S__param_104];
	ld.param.u64 	%rd106, [_Z4racePiS_S_S_S_S_S_S_S_S_S_S_S_S_S_S_S_S_S_S_S_S_S_S_S_S_S_S_S_S_S_S_S_S_S_S_S_S_S_S_S_S_S_S_S_S_S_S_S_S_S_S_S_S_S_S_S_S_S_S_S_S_S_S_S_S_S_S_S_S_S_S_S_S_S_S_S_S_S_S_S_S_S_S_S_S_S_S_S_S_S_S_S_S_S_S_S_S_S_S_S_S_S_S_S_S_S_S_S_S_S_S_S_S_S_S_S_S_S_S_S_S_S_S_S_S_S_S__param_105];
	ld.param.u64 	%rd107, [_Z4racePiS_S_S_S_S_S_S_S_S_S_S_S_S_S_S_S_S_S_S_S_S_S_S_S_S_S_S_S_S_S_S_S_S_S_S_S_S_S_S_S_S_S_S_S_S_S_S_S_S_S_S_S_S_S_S_S_S_S_S_S_S_S_S_S_S_S_S_S_S_S_S_S_S_S_S_S_S_S_S_S_S_S_S_S_S_S_S_S_S_S_S_S_S_S_S_S_S_S_S_S_S_S_S_S_S_S_S_S_S_S_S_S_S_S_S_S_S_S_S_S_S_S_S_S_S_S_S__param_106];
	ld.param.u64 	%rd108, [_Z4racePiS_S_S_S_S_S_S_S_S_S_S_S_S_S_S_S_S_S_S_S_S_S_S_S_S_S_S_S_S_S_S_S_S_S_S_S_S_S_S_S_S_S_S_S_S_S_S_S_S_S_S_S_S_S_S_S_S_S_S_S_S_S_S_S_S_S_S_S_S_S_S_S_S_S_S_S_S_S_S_S_S_S_S_S_S_S_S_S_S_S_S_S_S_S_S_S_S_S_S_S_S_S_S_S_S_S_S_S_S_S_S_S_S_S_S_S_S_S_S_S_S_S_S_S_S_S_S__param_107];
	ld.param.u64 	%rd109, [_Z4racePiS_S_S_S_S_S_S_S_S_S_S_S_S_S_S_S_S_S_S_S_S_S_S_S_S_S_S_S_S_S_S_S_S_S_S_S_S_S_S_S_S_S_S_S_S_S_S_S_S_S_S_S_S_S_S_S_S_S_S_S_S_S_S_S_S_S_S_S_S_S_S_S_S_S_S_S_S_S_S_S_S_S_S_S_S_S_S_S_S_S_S_S_S_S_S_S_S_S_S_S_S_S_S_S_S_S_S_S_S_S_S_S_S_S_S_S_S_S_S_S_S_S_S_S_S_S_S__param_108];
	ld.param.u64 	%rd110, [_Z4racePiS_S_S_S_S_S_S_S_S_S_S_S_S_S_S_S_S_S_S_S_S_S_S_S_S_S_S_S_S_S_S_S_S_S_S_S_S_S_S_S_S_S_S_S_S_S_S_S_S_S_S_S_S_S_S_S_S_S_S_S_S_S_S_S_S_S_S_S_S_S_S_S_S_S_S_S_S_S_S_S_S_S_S_S_S_S_S_S_S_S_S_S_S_S_S_S_S_S_S_S_S_S_S_S_S_S_S_S_S_S_S_S_S_S_S_S_S_S_S_S_S_S_S_S_S_S_S__param_109];
	ld.param.u64 	%rd111, [_Z4racePiS_S_S_S_S_S_S_S_S_S_S_S_S_S_S_S_S_S_S_S_S_S_S_S_S_S_S_S_S_S_S_S_S_S_S_S_S_S_S_S_S_S_S_S_S_S_S_S_S_S_S_S_S_S_S_S_S_S_S_S_S_S_S_S_S_S_S_S_S_S_S_S_S_S_S_S_S_S_S_S_S_S_S_S_S_S_S_S_S_S_S_S_S_S_S_S_S_S_S_S_S_S_S_S_S_S_S_S_S_S_S_S_S_S_S_S_S_S_S_S_S_S_S_S_S_S_S__param_110];
	ld.param.u64 	%rd112, [_Z4racePiS_S_S_S_S_S_S_S_S_S_S_S_S_S_S_S_S_S_S_S_S_S_S_S_S_S_S_S_S_S_S_S_S_S_S_S_S_S_S_S_S_S_S_S_S_S_S_S_S_S_S_S_S_S_S_S_S_S_S_S_S_S_S_S_S_S_S_S_S_S_S_S_S_S_S_S_S_S_S_S_S_S_S_S_S_S_S_S_S_S_S_S_S_S_S_S_S_S_S_S_S_S_S_S_S_S_S_S_S_S_S_S_S_S_S_S_S_S_S_S_S_S_S_S_S_S_S__param_111];
	ld.param.u64 	%rd113, [_Z4racePiS_S_S_S_S_S_S_S_S_S_S_S_S_S_S_S_S_S_S_S_S_S_S_S_S_S_S_S_S_S_S_S_S_S_S_S_S_S_S_S_S_S_S_S_S_S_S_S_S_S_S_S_S_S_S_S_S_S_S_S_S_S_S_S_S_S_S_S_S_S_S_S_S_S_S_S_S_S_S_S_S_S_S_S_S_S_S_S_S_S_S_S_S_S_S_S_S_S_S_S_S_S_S_S_S_S_S_S_S_S_S_S_S_S_S_S_S_S_S_S_S_S_S_S_S_S_S__param_112];
	ld.param.u64 	%rd114, [_Z4racePiS_S_S_S_S_S_S_S_S_S_S_S_S_S_S_S_S_S_S_S_S_S_S_S_S_S_S_S_S_S_S_S_S_S_S_S_S_S_S_S_S_S_S_S_S_S_S_S_S_S_S_S_S_S_S_S_S_S_S_S_S_S_S_S_S_S_S_S_S_S_S_S_S_S_S_S_S_S_S_S_S_S_S_S_S_S_S_S_S_S_S_S_S_S_S_S_S_S_S_S_S_S_S_S_S_S_S_S_S_S_S_S_S_S_S_S_S_S_S_S_S_S_S_S_S_S_S__param_113];
	ld.param.u64 	%rd115, [_Z4racePiS_S_S_S_S_S_S_S_S_S_S_S_S_S_S_S_S_S_S_S_S_S_S_S_S_S_S_S_S_S_S_S_S_S_S_S_S_S_S_S_S_S_S_S_S_S_S_S_S_S_S_S_S_S_S_S_S_S_S_S_S_S_S_S_S_S_S_S_S_S_S_S_S_S_S_S_S_S_S_S_S_S_S_S_S_S_S_S_S_S_S_S_S_S_S_S_S_S_S_S_S_S_S_S_S_S_S_S_S_S_S_S_S_S_S_S_S_S_S_S_S_S_S_S_S_S_S__param_114];
	ld.param.u64 	%rd116, [_Z4racePiS_S_S_S_S_S_S_S_S_S_S_S_S_S_S_S_S_S_S_S_S_S_S_S_S_S_S_S_S_S_S_S_S_S_S_S_S_S_S_S_S_S_S_S_S_S_S_S_S_S_S_S_S_S_S_S_S_S_S_S_S_S_S_S_S_S_S_S_S_S_S_S_S_S_S_S_S_S_S_S_S_S_S_S_S_S_S_S_S_S_S_S_S_S_S_S_S_S_S_S_S_S_S_S_S_S_S_S_S_S_S_S_S_S_S_S_S_S_S_S_S_S_S_S_S_S_S__param_115];
	ld.param.u64 	%rd117, [_Z4racePiS_S_S_S_S_S_S_S_S_S_S_S_S_S_S_S_S_S_S_S_S_S_S_S_S_S_S_S_S_S_S_S_S_S_S_S_S_S_S_S_S_S_S_S_S_S_S_S_S_S_S_S_S_S_S_S_S_S_S_S_S_S_S_S_S_S_S_S_S_S_S_S_S_S_S_S_S_S_S_S_S_S_S_S_S_S_S_S_S_S_S_S_S_S_S_S_S_S_S_S_S_S_S_S_S_S_S_S_S_S_S_S_S_S_S_S_S_S_S_S_S_S_S_S_S_S_S__param_116];
	ld.param.u64 	%rd118, [_Z4racePiS_S_S_S_S_S_S_S_S_S_S_S_S_S_S_S_S_S_S_S_S_S_S_S_S_S_S_S_S_S_S_S_S_S_S_S_S_S_S_S_S_S_S_S_S_S_S_S_S_S_S_S_S_S_S_S_S_S_S_S_S_S_S_S_S_S_S_S_S_S_S_S_S_S_S_S_S_S_S_S_S_S_S_S_S_S_S_S_S_S_S_S_S_S_S_S_S_S_S_S_S_S_S_S_S_S_S_S_S_S_S_S_S_S_S_S_S_S_S_S_S_S_S_S_S_S_S__param_117];
	ld.param.u64 	%rd119, [_Z4racePiS_S_S_S_S_S_S_S_S_S_S_S_S_S_S_S_S_S_S_S_S_S_S_S_S_S_S_S_S_S_S_S_S_S_S_S_S_S_S_S_S_S_S_S_S_S_S_S_S_S_S_S_S_S_S_S_S_S_S_S_S_S_S_S_S_S_S_S_S_S_S_S_S_S_S_S_S_S_S_S_S_S_S_S_S_S_S_S_S_S_S_S_S_S_S_S_S_S_S_S_S_S_S_S_S_S_S_S_S_S_S_S_S_S_S_S_S_S_S_S_S_S_S_S_S_S_S__param_118];
	ld.param.u64 	%rd120, [_Z4racePiS_S_S_S_S_S_S_S_S_S_S_S_S_S_S_S_S_S_S_S_S_S_S_S_S_S_S_S_S_S_S_S_S_S_S_S_S_S_S_S_S_S_S_S_S_S_S_S_S_S_S_S_S_S_S_S_S_S_S_S_S_S_S_S_S_S_S_S_S_S_S_S_S_S_S_S_S_S_S_S_S_S_S_S_S_S_S_S_S_S_S_S_S_S_S_S_S_S_S_S_S_S_S_S_S_S_S_S_S_S_S_S_S_S_S_S_S_S_S_S_S_S_S_S_S_S_S__param_119];
	ld.param.u64 	%rd121, [_Z4racePiS_S_S_S_S_S_S_S_S_S_S_S_S_S_S_S_S_S_S_S_S_S_S_S_S_S_S_S_S_S_S_S_S_S_S_S_S_S_S_S_S_S_S_S_S_S_S_S_S_S_S_S_S_S_S_S_S_S_S_S_S_S_S_S_S_S_S_S_S_S_S_S_S_S_S_S_S_S_S_S_S_S_S_S_S_S_S_S_S_S_S_S_S_S_S_S_S_S_S_S_S_S_S_S_S_S_S_S_S_S_S_S_S_S_S_S_S_S_S_S_S_S_S_S_S_S_S__param_120];
	ld.param.u64 	%rd122, [_Z4racePiS_S_S_S_S_S_S_S_S_S_S_S_S_S_S_S_S_S_S_S_S_S_S_S_S_S_S_S_S_S_S_S_S_S_S_S_S_S_S_S_S_S_S_S_S_S_S_S_S_S_S_S_S_S_S_S_S_S_S_S_S_S_S_S_S_S_S_S_S_S_S_S_S_S_S_S_S_S_S_S_S_S_S_S_S_S_S_S_S_S_S_S_S_S_S_S_S_S_S_S_S_S_S_S_S_S_S_S_S_S_S_S_S_S_S_S_S_S_S_S_S_S_S_S_S_S_S__param_121];
	ld.param.u64 	%rd123, [_Z4racePiS_S_S_S_S_S_S_S_S_S_S_S_S_S_S_S_S_S_S_S_S_S_S_S_S_S_S_S_S_S_S_S_S_S_S_S_S_S_S_S_S_S_S_S_S_S_S_S_S_S_S_S_S_S_S_S_S_S_S_S_S_S_S_S_S_S_S_S_S_S_S_S_S_S_S_S_S_S_S_S_S_S_S_S_S_S_S_S_S_S_S_S_S_S_S_S_S_S_S_S_S_S_S_S_S_S_S_S_S_S_S_S_S_S_S_S_S_S_S_S_S_S_S_S_S_S_S__param_122];
	ld.param.u64 	%rd124, [_Z4racePiS_S_S_S_S_S_S_S_S_S_S_S_S_S_S_S_S_S_S_S_S_S_S_S_S_S_S_S_S_S_S_S_S_S_S_S_S_S_S_S_S_S_S_S_S_S_S_S_S_S_S_S_S_S_S_S_S_S_S_S_S_S_S_S_S_S_S_S_S_S_S_S_S_S_S_S_S_S_S_S_S_S_S_S_S_S_S_S_S_S_S_S_S_S_S_S_S_S_S_S_S_S_S_S_S_S_S_S_S_S_S_S_S_S_S_S_S_S_S_S_S_S_S_S_S_S_S__param_123];
	ld.param.u64 	%rd125, [_Z4racePiS_S_S_S_S_S_S_S_S_S_S_S_S_S_S_S_S_S_S_S_S_S_S_S_S_S_S_S_S_S_S_S_S_S_S_S_S_S_S_S_S_S_S_S_S_S_S_S_S_S_S_S_S_S_S_S_S_S_S_S_S_S_S_S_S_S_S_S_S_S_S_S_S_S_S_S_S_S_S_S_S_S_S_S_S_S_S_S_S_S_S_S_S_S_S_S_S_S_S_S_S_S_S_S_S_S_S_S_S_S_S_S_S_S_S_S_S_S_S_S_S_S_S_S_S_S_S__param_124];
	ld.param.u64 	%rd126, [_Z4racePiS_S_S_S_S_S_S_S_S_S_S_S_S_S_S_S_S_S_S_S_S_S_S_S_S_S_S_S_S_S_S_S_S_S_S_S_S_S_S_S_S_S_S_S_S_S_S_S_S_S_S_S_S_S_S_S_S_S_S_S_S_S_S_S_S_S_S_S_S_S_S_S_S_S_S_S_S_S_S_S_S_S_S_S_S_S_S_S_S_S_S_S_S_S_S_S_S_S_S_S_S_S_S_S_S_S_S_S_S_S_S_S_S_S_S_S_S_S_S_S_S_S_S_S_S_S_S__param_125];
	ld.param.u64 	%rd127, [_Z4racePiS_S_S_S_S_S_S_S_S_S_S_S_S_S_S_S_S_S_S_S_S_S_S_S_S_S_S_S_S_S_S_S_S_S_S_S_S_S_S_S_S_S_S_S_S_S_S_S_S_S_S_S_S_S_S_S_S_S_S_S_S_S_S_S_S_S_S_S_S_S_S_S_S_S_S_S_S_S_S_S_S_S_S_S_S_S_S_S_S_S_S_S_S_S_S_S_S_S_S_S_S_S_S_S_S_S_S_S_S_S_S_S_S_S_S_S_S_S_S_S_S_S_S_S_S_S_S__param_126];
	ld.param.u64 	%rd128, [_Z4racePiS_S_S_S_S_S_S_S_S_S_S_S_S_S_S_S_S_S_S_S_S_S_S_S_S_S_S_S_S_S_S_S_S_S_S_S_S_S_S_S_S_S_S_S_S_S_S_S_S_S_S_S_S_S_S_S_S_S_S_S_S_S_S_S_S_S_S_S_S_S_S_S_S_S_S_S_S_S_S_S_S_S_S_S_S_S_S_S_S_S_S_S_S_S_S_S_S_S_S_S_S_S_S_S_S_S_S_S_S_S_S_S_S_S_S_S_S_S_S_S_S_S_S_S_S_S_S__param_127];
	cvta.to.global.u64 	%rd129, %rd128;
	cvta.to.global.u64 	%rd130, %rd127;
	cvta.to.global.u64 	%rd131, %rd126;
	cvta.to.global.u64 	%rd132, %rd125;
	cvta.to.global.u64 	%rd133, %rd124;
	cvta.to.global.u64 	%rd134, %rd123;
	cvta.to.global.u64 	%rd135, %rd122;
	cvta.to.global.u64 	%rd136, %rd121;
	cvta.to.global.u64 	%rd137, %rd120;
	cvta.to.global.u64 	%rd138, %rd119;
	cvta.to.global.u64 	%rd139, %rd118;
	cvta.to.global.u64 	%rd140, %rd117;
	cvta.to.global.u64 	%rd141, %rd116;
	cvta.to.global.u64 	%rd142, %rd115;
	cvta.to.global.u64 	%rd143, %rd114;
	cvta.to.global.u64 	%rd144, %rd113;
	cvta.to.global.u64 	%rd145, %rd112;
	cvta.to.global.u64 	%rd146, %rd111;
	cvta.to.global.u64 	%rd147, %rd110;
	cvta.to.global.u64 	%rd148, %rd109;
	cvta.to.global.u64 	%rd149, %rd108;
	cvta.to.global.u64 	%rd150, %rd107;
	cvta.to.global.u64 	%rd151, %rd106;
	cvta.to.global.u64 	%rd152, %rd105;
	cvta.to.global.u64 	%rd153, %rd104;
	cvta.to.global.u64 	%rd154, %rd103;
	cvta.to.global.u64 	%rd155, %rd102;
	cvta.to.global.u64 	%rd156, %rd101;
	cvta.to.global.u64 	%rd157, %rd100;
	cvta.to.global.u64 	%rd158, %rd99;
	cvta.to.global.u64 	%rd159, %rd98;
	cvta.to.global.u64 	%rd160, %rd97;
	cvta.to.global.u64 	%rd161, %rd96;
	cvta.to.global.u64 	%rd162, %rd95;
	cvta.to.global.u64 	%rd163, %rd94;
	cvta.to.global.u64 	%rd164, %rd93;
	cvta.to.global.u64 	%rd165, %rd92;
	cvta.to.global.u64 	%rd166, %rd91;
	cvta.to.global.u64 	%rd167, %rd90;
	cvta.to.global.u64 	%rd168, %rd89;
	cvta.to.global.u64 	%rd169, %rd88;
	cvta.to.global.u64 	%rd170, %rd87;
	cvta.to.global.u64 	%rd171, %rd86;
	cvta.to.global.u64 	%rd172, %rd85;
	cvta.to.global.u64 	%rd173, %rd84;
	cvta.to.global.u64 	%rd174, %rd83;
	cvta.to.global.u64 	%rd175, %rd82;
	cvta.to.global.u64 	%rd176, %rd81;
	cvta.to.global.u64 	%rd177, %rd80;
	cvta.to.global.u64 	%rd178, %rd79;
	cvta.to.global.u64 	%rd179, %rd78;
	cvta.to.global.u64 	%rd180, %rd77;
	cvta.to.global.u64 	%rd181, %rd76;
	cvta.to.global.u64 	%rd182, %rd75;
	cvta.to.global.u64 	%rd183, %rd74;
	cvta.to.global.u64 	%rd184, %rd73;
	cvta.to.global.u64 	%rd185, %rd72;
	cvta.to.global.u64 	%rd186, %rd71;
	cvta.to.global.u64 	%rd187, %rd70;
	cvta.to.global.u64 	%rd188, %rd69;
	cvta.to.global.u64 	%rd189, %rd68;
	cvta.to.global.u64 	%rd190, %rd67;
	cvta.to.global.u64 	%rd191, %rd66;
	cvta.to.global.u64 	%rd192, %rd65;
	cvta.to.global.u64 	%rd193, %rd64;
	cvta.to.global.u64 	%rd194, %rd63;
	cvta.to.global.u64 	%rd195, %rd62;
	cvta.to.global.u64 	%rd196, %rd61;
	cvta.to.global.u64 	%rd197, %rd60;
	cvta.to.global.u64 	%rd198, %rd59;
	cvta.to.global.u64 	%rd199, %rd58;
	cvta.to.global.u64 	%rd200, %rd57;
	cvta.to.global.u64 	%rd201, %rd56;
	cvta.to.global.u64 	%rd202, %rd55;
	cvta.to.global.u64 	%rd203, %rd54;
	cvta.to.global.u64 	%rd204, %rd53;
	cvta.to.global.u64 	%rd205, %rd52;
	cvta.to.global.u64 	%rd206, %rd51;
	cvta.to.global.u64 	%rd207, %rd50;
	cvta.to.global.u64 	%rd208, %rd49;
	cvta.to.global.u64 	%rd209, %rd48;
	cvta.to.global.u64 	%rd210, %rd47;
	cvta.to.global.u64 	%rd211, %rd46;
	cvta.to.global.u64 	%rd212, %rd45;
	cvta.to.global.u64 	%rd213, %rd44;
	cvta.to.global.u64 	%rd214, %rd43;
	cvta.to.global.u64 	%rd215, %rd42;
	cvta.to.global.u64 	%rd216, %rd41;
	cvta.to.global.u64 	%rd217, %rd40;
	cvta.to.global.u64 	%rd218, %rd39;
	cvta.to.global.u64 	%rd219, %rd38;
	cvta.to.global.u64 	%rd220, %rd37;
	cvta.to.global.u64 	%rd221, %rd36;
	cvta.to.global.u64 	%rd222, %rd35;
	cvta.to.global.u64 	%rd223, %rd34;
	cvta.to.global.u64 	%rd224, %rd33;
	cvta.to.global.u64 	%rd225, %rd32;
	cvta.to.global.u64 	%rd226, %rd31;
	cvta.to.global.u64 	%rd227, %rd30;
	cvta.to.global.u64 	%rd228, %rd29;
	cvta.to.global.u64 	%rd229, %rd28;
	cvta.to.global.u64 	%rd230, %rd27;
	cvta.to.global.u64 	%rd231, %rd26;
	cvta.to.global.u64 	%rd232, %rd25;
	cvta.to.global.u64 	%rd233, %rd24;
	cvta.to.global.u64 	%rd234, %rd23;
	cvta.to.global.u64 	%rd235, %rd22;
	cvta.to.global.u64 	%rd236, %rd21;
	cvta.to.global.u64 	%rd237, %rd20;
	cvta.to.global.u64 	%rd238, %rd19;
	cvta.to.global.u64 	%rd239, %rd18;
	cvta.to.global.u64 	%rd240, %rd17;
	cvta.to.global.u64 	%rd241, %rd16;
	cvta.to.global.u64 	%rd242, %rd15;
	cvta.to.global.u64 	%rd243, %rd14;
	cvta.to.global.u64 	%rd244, %rd13;
	cvta.to.global.u64 	%rd245, %rd12;
	cvta.to.global.u64 	%rd246, %rd11;
	cvta.to.global.u64 	%rd247, %rd10;
	cvta.to.global.u64 	%rd248, %rd9;
	cvta.to.global.u64 	%rd249, %rd8;
	cvta.to.global.u64 	%rd250, %rd7;
	cvta.to.global.u64 	%rd251, %rd6;
	cvta.to.global.u64 	%rd252, %rd5;
	cvta.to.global.u64 	%rd253, %rd4;
	cvta.to.global.u64 	%rd254, %rd3;
	cvta.to.global.u64 	%rd255, %rd2;
	cvta.to.global.u64 	%rd256, %rd1;
	mov.u32 	%r1, %tid.x;
	mov.u32 	%r2, %ctaid.x;
	mov.u32 	%r3, %ntid.x;
	mad.lo.s32 	%r4, %r3, %r2, %r1;
	mul.wide.s32 	%rd257, %r4, 4;
	add.s64 	%rd258, %rd256, %rd257;
	ld.global.u32 	%r5, [%rd258+4];
	st.global.u32 	[%rd258], %r5;
	add.s64 	%rd259, %rd255, %rd257;
	ld.global.u32 	%r6, [%rd259+4];
	st.global.u32 	[%rd259], %r6;
	add.s64 	%rd260, %rd254, %rd257;
	ld.global.u32 	%r7, [%rd260+4];
	st.global.u32 	[%rd260], %r7;
	add.s64 	%rd261, %rd253, %rd257;
	ld.global.u32 	%r8, [%rd261+4];
	st.global.u32 	[%rd261], %r8;
	add.s64 	%rd262, %rd252, %rd257;
	ld.global.u32 	%r9, [%rd262+4];
	st.global.u32 	[%rd262], %r9;
	add.s64 	%rd263, %rd251, %rd257;
	ld.global.u32 	%r10, [%rd263+4];
	st.global.u32 	[%rd263], %r10;
	add.s64 	%rd264, %rd250, %rd257;
	ld.global.u32 	%r11, [%rd264+4];
	st.global.u32 	[%rd264], %r11;
	add.s64 	%rd265, %rd249, %rd257;
	ld.global.u32 	%r12, [%rd265+4];
	st.global.u32 	[%rd265], %r12;
	add.s64 	%rd266, %rd248, %rd257;
	ld.global.u32 	%r13, [%rd266+4];
	st.global.u32 	[%rd266], %r13;
	add.s64 	%rd267, %rd247, %rd257;
	ld.global.u32 	%r14, [%rd267+4];
	st.global.u32 	[%rd267], %r14;
	add.s64 	%rd268, %rd246, %rd257;
	ld.global.u32 	%r15, [%rd268+4];
	st.global.u32 	[%rd268], %r15;
	add.s64 	%rd269, %rd245, %rd257;
	ld.global.u32 	%r16, [%rd269+4];
	st.global.u32 	[%rd269], %r16;
	add.s64 	%rd270, %rd244, %rd257;
	ld.global.u32 	%r17, [%rd270+4];
	st.global.u32 	[%rd270], %r17;
	add.s64 	%rd271, %rd243, %rd257;
	ld.global.u32 	%r18, [%rd271+4];
	st.global.u32 	[%rd271], %r18;
	add.s64 	%rd272, %rd242, %rd257;
	ld.global.u32 	%r19, [%rd272+4];
	st.global.u32 	[%rd272], %r19;
	add.s64 	%rd273, %rd241, %rd257;
	ld.global.u32 	%r20, [%rd273+4];
	st.global.u32 	[%rd273], %r20;
	add.s64 	%rd274, %rd240, %rd257;
	ld.global.u32 	%r21, [%rd274+4];
	st.global.u32 	[%rd274], %r21;
	add.s64 	%rd275, %rd239, %rd257;
	ld.global.u32 	%r22, [%rd275+4];
	st.global.u32 	[%rd275], %r22;
	add.s64 	%rd276, %rd238, %rd257;
	ld.global.u32 	%r23, [%rd276+4];
	st.global.u32 	[%rd276], %r23;
	add.s64 	%rd277, %rd237, %rd257;
	ld.global.u32 	%r24, [%rd277+4];
	st.global.u32 	[%rd277], %r24;
	add.s64 	%rd278, %rd236, %rd257;
	ld.global.u32 	%r25, [%rd278+4];
	st.global.u32 	[%rd278], %r25;
	add.s64 	%rd279, %rd235, %rd257;
	ld.global.u32 	%r26, [%rd279+4];
	st.global.u32 	[%rd279], %r26;
	add.s64 	%rd280, %rd234, %rd257;
	ld.global.u32 	%r27, [%rd280+4];
	st.global.u32 	[%rd280], %r27;
	add.s64 	%rd281, %rd233, %rd257;
	ld.global.u32 	%r28, [%rd281+4];
	st.global.u32 	[%rd281], %r28;
	add.s64 	%rd282, %rd232, %rd257;
	ld.global.u32 	%r29, [%rd282+4];
	st.global.u32 	[%rd282], %r29;
	add.s64 	%rd283, %rd231, %rd257;
	ld.global.u32 	%r30, [%rd283+4];
	st.global.u32 	[%rd283], %r30;
	add.s64 	%rd284, %rd230, %rd257;
	ld.global.u32 	%r31, [%rd284+4];
	st.global.u32 	[%rd284], %r31;
	add.s64 	%rd285, %rd229, %rd257;
	ld.global.u32 	%r32, [%rd285+4];
	st.global.u32 	[%rd285], %r32;
	add.s64 	%rd286, %rd228, %rd257;
	ld.global.u32 	%r33, [%rd286+4];
	st.global.u32 	[%rd286], %r33;
	add.s64 	%rd287, %rd227, %rd257;
	ld.global.u32 	%r34, [%rd287+4];
	st.global.u32 	[%rd287], %r34;
	add.s64 	%rd288, %rd226, %rd257;
	ld.global.u32 	%r35, [%rd288+4];
	st.global.u32 	[%rd288], %r35;
	add.s64 	%rd289, %rd225, %rd257;
	ld.global.u32 	%r36, [%rd289+4];
	st.global.u32 	[%rd289], %r36;
	add.s64 	%rd290, %rd224, %rd257;
	ld.global.u32 	%r37, [%rd290+4];
	st.global.u32 	[%rd290], %r37;
	add.s64 	%rd291, %rd223, %rd257;
	ld.global.u32 	%r38, [%rd291+4];
	st.global.u32 	[%rd291], %r38;
	add.s64 	%rd292, %rd222, %rd257;
	ld.global.u32 	%r39, [%rd292+4];
	st.global.u32 	[%rd292], %r39;
	add.s64 	%rd293, %rd221, %rd257;
	ld.global.u32 	%r40, [%rd293+4];
	st.global.u32 	[%rd293], %r40;
	add.s64 	%rd294, %rd220, %rd257;
	ld.global.u32 	%r41, [%rd294+4];
	st.global.u32 	[%rd294], %r41;
	add.s64 	%rd295, %rd219, %rd257;
	ld.global.u32 	%r42, [%rd295+4];
	st.global.u32 	[%rd295], %r42;
	add.s64 	%rd296, %rd218, %rd257;
	ld.global.u32 	%r43, [%rd296+4];
	st.global.u32 	[%rd296], %r43;
	add.s64 	%rd297, %rd217, %rd257;
	ld.global.u32 	%r44, [%rd297+4];
	st.global.u32 	[%rd297], %r44;
	add.s64 	%rd298, %rd216, %rd257;
	ld.global.u32 	%r45, [%rd298+4];
	st.global.u32 	[%rd298], %r45;
	add.s64 	%rd299, %rd215, %rd257;
	ld.global.u32 	%r46, [%rd299+4];
	st.global.u32 	[%rd299], %r46;
	add.s64 	%rd300, %rd214, %rd257;
	ld.global.u32 	%r47, [%rd300+4];
	st.global.u32 	[%rd300], %r47;
	add.s64 	%rd301, %rd213, %rd257;
	ld.global.u32 	%r48, [%rd301+4];
	st.global.u32 	[%rd301], %r48;
	add.s64 	%rd302, %rd212, %rd257;
	ld.global.u32 	%r49, [%rd302+4];
	st.global.u32 	[%rd302], %r49;
	add.s64 	%rd303, %rd211, %rd257;
	ld.global.u32 	%r50, [%rd303+4];
	st.global.u32 	[%rd303], %r50;
	add.s64 	%rd304, %rd210, %rd257;
	ld.global.u32 	%r51, [%rd304+4];
	st.global.u32 	[%rd304], %r51;
	add.s64 	%rd305, %rd209, %rd257;
	ld.global.u32 	%r52, [%rd305+4];
	st.global.u32 	[%rd305], %r52;
	add.s64 	%rd306, %rd208, %rd257;
	ld.global.u32 	%r53, [%rd306+4];
	st.global.u32 	[%rd306], %r53;
	add.s64 	%rd307, %rd207, %rd257;
	ld.global.u32 	%r54, [%rd307+4];
	st.global.u32 	[%rd307], %r54;
	add.s64 	%rd308, %rd206, %rd257;
	ld.global.u32 	%r55, [%rd308+4];
	st.global.u32 	[%rd308], %r55;
	add.s64 	%rd309, %rd205, %rd257;
	ld.global.u32 	%r56, [%rd309+4];
	st.global.u32 	[%rd309], %r56;
	add.s64 	%rd310, %rd204, %rd257;
	ld.global.u32 	%r57, [%rd310+4];
	st.global.u32 	[%rd310], %r57;
	add.s64 	%rd311, %rd203, %rd257;
	ld.global.u32 	%r58, [%rd311+4];
	st.global.u32 	[%rd311], %r58;
	add.s64 	%rd312, %rd202, %rd257;
	ld.global.u32 	%r59, [%rd312+4];
	st.global.u32 	[%rd312], %r59;
	add.s64 	%rd313, %rd201, %rd257;
	ld.global.u32 	%r60, [%rd313+4];
	st.global.u32 	[%rd313], %r60;
	add.s64 	%rd314, %rd200, %rd257;
	ld.global.u32 	%r61, [%rd314+4];
	st.global.u32 	[%rd314], %r61;
	add.s64 	%rd315, %rd199, %rd257;
	ld.global.u32 	%r62, [%rd315+4];
	st.global.u32 	[%rd315], %r62;
	add.s64 	%rd316, %rd198, %rd257;
	ld.global.u32 	%r63, [%rd316+4];
	st.global.u32 	[%rd316], %r63;
	add.s64 	%rd317, %rd197, %rd257;
	ld.global.u32 	%r64, [%rd317+4];
	st.global.u32 	[%rd317], %r64;
	add.s64 	%rd318, %rd196, %rd257;
	ld.global.u32 	%r65, [%rd318+4];
	st.global.u32 	[%rd318], %r65;
	add.s64 	%rd319, %rd195, %rd257;
	ld.global.u32 	%r66, [%rd319+4];
	st.global.u32 	[%rd319], %r66;
	add.s64 	%rd320, %rd194, %rd257;
	ld.global.u32 	%r67, [%rd320+4];
	st.global.u32 	[%rd320], %r67;
	add.s64 	%rd321, %rd193, %rd257;
	ld.global.u32 	%r68, [%rd321+4];
	st.global.u32 	[%rd321], %r68;
	add.s64 	%rd322, %rd192, %rd257;
	ld.global.u32 	%r69, [%rd322+4];
	st.global.u32 	[%rd322], %r69;
	add.s64 	%rd323, %rd191, %rd257;
	ld.global.u32 	%r70, [%rd323+4];
	st.global.u32 	[%rd323], %r70;
	add.s64 	%rd324, %rd190, %rd257;
	ld.global.u32 	%r71, [%rd324+4];
	st.global.u32 	[%rd324], %r71;
	add.s64 	%rd325, %rd189, %rd257;
	ld.global.u32 	%r72, [%rd325+4];
	st.global.u32 	[%rd325], %r72;
	add.s64 	%rd326, %rd188, %rd257;
	ld.global.u32 	%r73, [%rd326+4];
	st.global.u32 	[%rd326], %r73;
	add.s64 	%rd327, %rd187, %rd257;
	ld.global.u32 	%r74, [%rd327+4];
	st.global.u32 	[%rd327], %r74;
	add.s64 	%rd328, %rd186, %rd257;
	ld.global.u32 	%r75, [%rd328+4];
	st.global.u32 	[%rd328], %r75;
	add.s64 	%rd329, %rd185, %rd257;
	ld.global.u32 	%r76, [%rd329+4];
	st.global.u32 	[%rd329], %r76;
	add.s64 	%rd330, %rd184, %rd257;
	ld.global.u32 	%r77, [%rd330+4];
	st.global.u32 	[%rd330], %r77;
	add.s64 	%rd331, %rd183, %rd257;
	ld.global.u32 	%r78, [%rd331+4];
	st.global.u32 	[%rd331], %r78;
	add.s64 	%rd332, %rd182, %rd257;
	ld.global.u32 	%r79, [%rd332+4];
	st.global.u32 	[%rd332], %r79;
	add.s64 	%rd333, %rd181, %rd257;
	ld.global.u32 	%r80, [%rd333+4];
	st.global.u32 	[%rd333], %r80;
	add.s64 	%rd334, %rd180, %rd257;
	ld.global.u32 	%r81, [%rd334+4];
	st.global.u32 	[%rd334], %r81;
	add.s64 	%rd335, %rd179, %rd257;
	ld.global.u32 	%r82, [%rd335+4];
	st.global.u32 	[%rd335], %r82;
	add.s64 	%rd336, %rd178, %rd257;
	ld.global.u32 	%r83, [%rd336+4];
	st.global.u32 	[%rd336], %r83;
	add.s64 	%rd337, %rd177, %rd257;
	ld.global.u32 	%r84, [%rd337+4];
	st.global.u32 	[%rd337], %r84;
	add.s64 	%rd338, %rd176, %rd257;
	ld.global.u32 	%r85, [%rd338+4];
	st.global.u32 	[%rd338], %r85;
	add.s64 	%rd339, %rd175, %rd257;
	ld.global.u32 	%r86, [%rd339+4];
	st.global.u32 	[%rd339], %r86;
	add.s64 	%rd340, %rd174, %rd257;
	ld.global.u32 	%r87, [%rd340+4];
	st.global.u32 	[%rd340], %r87;
	add.s64 	%rd341, %rd173, %rd257;
	ld.global.u32 	%r88, [%rd341+4];
	st.global.u32 	[%rd341], %r88;
	add.s64 	%rd342, %rd172, %rd257;
	ld.global.u32 	%r89, [%rd342+4];
	st.global.u32 	[%rd342], %r89;
	add.s64 	%rd343, %rd171, %rd257;
	ld.global.u32 	%r90, [%rd343+4];
	st.global.u32 	[%rd343], %r90;
	add.s64 	%rd344, %rd170, %rd257;
	ld.global.u32 	%r91, [%rd344+4];
	st.global.u32 	[%rd344], %r91;
	add.s64 	%rd345, %rd169, %rd257;
	ld.global.u32 	%r92, [%rd345+4];
	st.global.u32 	[%rd345], %r92;
	add.s64 	%rd346, %rd168, %rd257;
	ld.global.u32 	%r93, [%rd346+4];
	st.global.u32 	[%rd346], %r93;
	add.s64 	%rd347, %rd167, %rd257;
	ld.global.u32 	%r94, [%rd347+4];
	st.global.u32 	[%rd347], %r94;
	add.s64 	%rd348, %rd166, %rd257;
	ld.global.u32 	%r95, [%rd348+4];
	st.global.u32 	[%rd348], %r95;
	add.s64 	%rd349, %rd165, %rd257;
	ld.global.u32 	%r96, [%rd349+4];
	st.global.u32 	[%rd349], %r96;
	add.s64 	%rd350, %rd164, %rd257;
	ld.global.u32 	%r97, [%rd350+4];
	st.global.u32 	[%rd350], %r97;
	add.s64 	%rd351, %rd163, %rd257;
	ld.global.u32 	%r98, [%rd351+4];
	st.global.u32 	[%rd351], %r98;
	add.s64 	%rd352, %rd162, %rd257;
	ld.global.u32 	%r99, [%rd352+4];
	st.global.u32 	[%rd352], %r99;
	add.s64 	%rd353, %rd161, %rd257;
	ld.global.u32 	%r100, [%rd353+4];
	st.global.u32 	[%rd353], %r100;
	add.s64 	%rd354, %rd160, %rd257;
	ld.global.u32 	%r101, [%rd354+4];
	st.global.u32 	[%rd354], %r101;
	add.s64 	%rd355, %rd159, %rd257;
	ld.global.u32 	%r102, [%rd355+4];
	st.global.u32 	[%rd355], %r102;
	add.s64 	%rd356, %rd158, %rd257;
	ld.global.u32 	%r103, [%rd356+4];
	st.global.u32 	[%rd356], %r103;
	add.s64 	%rd357, %rd157, %rd257;
	ld.global.u32 	%r104, [%rd357+4];
	st.global.u32 	[%rd357], %r104;
	add.s64 	%rd358, %rd156, %rd257;
	ld.global.u32 	%r105, [%rd358+4];
	st.global.u32 	[%rd358], %r105;
	add.s64 	%rd359, %rd155, %rd257;
	ld.global.u32 	%r106, [%rd359+4];
	st.global.u32 	[%rd359], %r106;
	add.s64 	%rd360, %rd154, %rd257;
	ld.global.u32 	%r107, [%rd360+4];
	st.global.u32 	[%rd360], %r107;
	add.s64 	%rd361, %rd153, %rd257;
	ld.global.u32 	%r108, [%rd361+4];
	st.global.u32 	[%rd361], %r108;
	add.s64 	%rd362, %rd152, %rd257;
	ld.global.u32 	%r109, [%rd362+4];
	st.global.u32 	[%rd362], %r109;
	add.s64 	%rd363, %rd151, %rd257;
	ld.global.u32 	%r110, [%rd363+4];
	st.global.u32 	[%rd363], %r110;
	add.s64 	%rd364, %rd150, %rd257;
	ld.global.u32 	%r111, [%rd364+4];
	st.global.u32 	[%rd364], %r111;
	add.s64 	%rd365, %rd149, %rd257;
	ld.global.u32 	%r112, [%rd365+4];
	st.global.u32 	[%rd365], %r112;
	add.s64 	%rd366, %rd148, %rd257;
	ld.global.u32 	%r113, [%rd366+4];
	st.global.u32 	[%rd366], %r113;
	add.s64 	%rd367, %rd147, %rd257;
	ld.global.u32 	%r114, [%rd367+4];
	st.global.u32 	[%rd367], %r114;
	add.s64 	%rd368, %rd146, %rd257;
	ld.global.u32 	%r115, [%rd368+4];
	st.global.u32 	[%rd368], %r115;
	add.s64 	%rd369, %rd145, %rd257;
	ld.global.u32 	%r116, [%rd369+4];
	st.global.u32 	[%rd369], %r116;
	add.s64 	%rd370, %rd144, %rd257;
	ld.global.u32 	%r117, [%rd370+4];
	st.global.u32 	[%rd370], %r117;
	add.s64 	%rd371, %rd143, %rd257;
	ld.global.u32 	%r118, [%rd371+4];
	st.global.u32 	[%rd371], %r118;
	add.s64 	%rd372, %rd142, %rd257;
	ld.global.u32 	%r119, [%rd372+4];
	st.global.u32 	[%rd372], %r119;
	add.s64 	%rd373, %rd141, %rd257;
	ld.global.u32 	%r120, [%rd373+4];
	st.global.u32 	[%rd373], %r120;
	add.s64 	%rd374, %rd140, %rd257;
	ld.global.u32 	%r121, [%rd374+4];
	st.global.u32 	[%rd374], %r121;
	add.s64 	%rd375, %rd139, %rd257;
	ld.global.u32 	%r122, [%rd375+4];
	st.global.u32 	[%rd375], %r122;
	add.s64 	%rd376, %rd138, %rd257;
	ld.global.u32 	%r123, [%rd376+4];
	st.global.u32 	[%rd376], %r123;
	add.s64 	%rd377, %rd137, %rd257;
	ld.global.u32 	%r124, [%rd377+4];
	st.global.u32 	[%rd377], %r124;
	add.s64 	%rd378, %rd136, %rd257;
	ld.global.u32 	%r125, [%rd378+4];
	st.global.u32 	[%rd378], %r125;
	add.s64 	%rd379, %rd135, %rd257;
	ld.global.u32 	%r126, [%rd379+4];
	st.global.u32 	[%rd379], %r126;
	add.s64 	%rd380, %rd134, %rd257;
	ld.global.u32 	%r127, [%rd380+4];
	st.global.u32 	[%rd380], %r127;
	add.s64 	%rd381, %rd133, %rd257;
	ld.global.u32 	%r128, [%rd381+4];
	st.global.u32 	[%rd381], %r128;
	add.s64 	%rd382, %rd132, %rd257;
	ld.global.u32 	%r129, [%rd382+4];
	st.global.u32 	[%rd382], %r129;
	add.s64 	%rd383, %rd131, %rd257;
	ld.global.u32 	%r130, [%rd383+4];
	st.global.u32 	[%rd383], %r130;
	add.s64 	%rd384, %rd130, %rd257;
	ld.global.u32 	%r131, [%rd384+4];
	st.global.u32 	[%rd384], %r131;
	add.s64 	%rd385, %rd129, %rd257;
	ld.global.u32 	%r132, [%rd385+4];
	st.global.u32 	[%rd385], %r132;
	ret;

}


// ===== COMPILED SASS (sm_100) =====

	.target	sm_100

	.elftype	@"ET_EXEC"


//--------------------- .note.nv.tkinfo           --------------------------
	.section	.note.nv.tkinfo,"",@"SHT_NOTE"
	.sectionflags	@"SHF_NOTE_NV_TKINFO"
	.tkinfo
        /*0018*/ 	.word	0x00000002
        /*0030*/ 	.string	""
        /*0030*/ 	.string	"ptxas"
        /*0030*/ 	.string	"Cuda compilation tools, release 13.0, V13.0.88"
        /*0030*/ 	.string	"Build cuda_13.0.r13.0/compiler.36424714_0"
        /*0030*/ 	.string	"-arch sm_100 -m 64 "



//--------------------- .note.nv.cuinfo           --------------------------
	.section	.note.nv.cuinfo,"",@"SHT_NOTE"
	.sectionflags	@"SHF_NOTE_NV_CUINFO"
        /*0018*/ 	.short	0x0002
        /*001a*/ 	.short	0x0064
        /*001c*/ 	.short	0x0082
	.zero		2


//--------------------- .nv.info                  --------------------------
	.section	.nv.info,"",@"SHT_CUDA_INFO"
	.align	4


	//----- nvinfo : EIATTR_REGCOUNT
	.align		4
        /*0000*/ 	.byte	0x04, 0x2f
        /*0002*/ 	.short	(.L_1 - .L_0)
	.align		4
.L_0:
        /*0004*/ 	.word	index@(_Z4racePiS_S_S_S_S_S_S_S_S_S_S_S_S_S_S_S_S_S_S_S_S_S_S_S_S_S_S_S_S_S_S_S_S_S_S_S_S_S_S_S_S_S_S_S_S_S_S_S_S_S_S_S_S_S_S_S_S_S_S_S_S_S_S_S_S_S_S_S_S_S_S_S_S_S_S_S_S_S_S_S_S_S_S_S_S_S_S_S_S_S_S_S_S_S_S_S_S_S_S_S_S_S_S_S_S_S_S_S_S_S_S_S_S_S_S_S_S_S_S_S_S_S_S_S_S_S_S_)
        /*0008*/ 	.word	0x00000016


	//----- nvinfo : EIATTR_FRAME_SIZE
	.align		4
.L_1:
        /*000c*/ 	.byte	0x04, 0x11
        /*000e*/ 	.short	(.L_3 - .L_2)
	.align		4
.L_2:
        /*0010*/ 	.word	index@(_Z4racePiS_S_S_S_S_S_S_S_S_S_S_S_S_S_S_S_S_S_S_S_S_S_S_S_S_S_S_S_S_S_S_S_S_S_S_S_S_S_S_S_S_S_S_S_S_S_S_S_S_S_S_S_S_S_S_S_S_S_S_S_S_S_S_S_S_S_S_S_S_S_S_S_S_S_S_S_S_S_S_S_S_S_S_S_S_S_S_S_S_S_S_S_S_S_S_S_S_S_S_S_S_S_S_S_S_S_S_S_S_S_S_S_S_S_S_S_S_S_S_S_S_S_S_S_S_S_S_)
        /*0014*/ 	.word	0x00000000


	//----- nvinfo : EIATTR_MIN_STACK_SIZE
	.align		4
.L_3:
        /*0018*/ 	.byte	0x04, 0x12
        /*001a*/ 	.short	(.L_5 - .L_4)
	.align		4
.L_4:
        /*001c*/ 	.word	index@(_Z4racePiS_S_S_S_S_S_S_S_S_S_S_S_S_S_S_S_S_S_S_S_S_S_S_S_S_S_S_S_S_S_S_S_S_S_S_S_S_S_S_S_S_S_S_S_S_S_S_S_S_S_S_S_S_S_S_S_S_S_S_S_S_S_S_S_S_S_S_S_S_S_S_S_S_S_S_S_S_S_S_S_S_S_S_S_S_S_S_S_S_S_S_S_S_S_S_S_S_S_S_S_S_S_S_S_S_S_S_S_S_S_S_S_S_S_S_S_S_S_S_S_S_S_S_S_S_S_S_)
        /*0020*/ 	.word	0x00000000
.L_5:


//--------------------- .nv.compat                --------------------------
	.section	.nv.compat,"",@"SHT_CUDA_COMPAT_INFO"
	.align	4
        /*0000*/ 	.byte	0x02, 0x09, 0x00, 0x00, 0x02, 0x02, 0x01, 0x00, 0x02, 0x05, 0x05, 0x00, 0x03, 0x07, 0x01, 0x01
        /*0010*/ 	.byte	0x02, 0x03, 0x00, 0x00, 0x02, 0x06, 0x01, 0x00, 0x04, 0x0b, 0x08, 0x00, 0x09, 0x00, 0x00, 0x00
        /*0020*/ 	.byte	0x00, 0x00, 0x00, 0x00


//--------------------- .nv.info._Z4racePiS_S_S_S_S_S_S_S_S_S_S_S_S_S_S_S_S_S_S_S_S_S_S_S_S_S_S_S_S_S_S_S_S_S_S_S_S_S_S_S_S_S_S_S_S_S_S_S_S_S_S_S_S_S_S_S_S_S_S_S_S_S_S_S_S_S_S_S_S_S_S_S_S_S_S_S_S_S_S_S_S_S_S_S_S_S_S_S_S_S_S_S_S_S_S_S_S_S_S_S_S_S_S_S_S_S_S_S_S_S_S_S_S_S_S_S_S_S_S_S_S_S_S_S_S_S_S_ --------------------------
	.section	.nv.info._Z4racePiS_S_S_S_S_S_S_S_S_S_S_S_S_S_S_S_S_S_S_S_S_S_S_S_S_S_S_S_S_S_S_S_S_S_S_S_S_S_S_S_S_S_S_S_S_S_S_S_S_S_S_S_S_S_S_S_S_S_S_S_S_S_S_S_S_S_S_S_S_S_S_S_S_S_S_S_S_S_S_S_S_S_S_S_S_S_S_S_S_S_S_S_S_S_S_S_S_S_S_S_S_S_S_S_S_S_S_S_S_S_S_S_S_S_S_S_S_S_S_S_S_S_S_S_S_S_S_,"",@"SHT_CUDA_INFO"
	.sectionflags	@""
	.align	4


	//----- nvinfo : EIATTR_CUDA_API_VERSION
	.align		4
        /*0000*/ 	.byte	0x04, 0x37
        /*0002*/ 	.short	(.L_7 - .L_6)
.L_6:
        /*0004*/ 	.word	0x00000082


	//----- nvinfo : EIATTR_KPARAM_INFO
	.align		4
.L_7:
        /*0008*/ 	.byte	0x04, 0x17
        /*000a*/ 	.short	(.L_9 - .L_8)
.L_8:
        /*000c*/ 	.word	0x00000000
        /*0010*/ 	.short	0x007f
        /*0012*/ 	.short	0x03f8
        /*0014*/ 	.byte	0x00, 0xf5, 0x21, 0x00


	//----- nvinfo : EIATTR_KPARAM_INFO
	.align		4
.L_9:
        /*0018*/ 	.byte	0x04, 0x17
        /*001a*/ 	.short	(.L_11 - .L_10)
.L_10:
        /*001c*/ 	.word	0x00000000
        /*0020*/ 	.short	0x007e
        /*0022*/ 	.short	0x03f0
        /*0024*/ 	.byte	0x00, 0xf5, 0x21, 0x00


	//----- nvinfo : EIATTR_KPARAM_INFO
	.align		4
.L_11:
        /*0028*/ 	.byte	0x04, 0x17
        /*002a*/ 	.short	(.L_13 - .L_12)
.L_12:
        /*002c*/ 	.word	0x00000000
        /*0030*/ 	.short	0x007d
        /*0032*/ 	.short	0x03e8
        /*0034*/ 	.byte	0x00, 0xf5, 0x21, 0x00


	//----- nvinfo : EIATTR_KPARAM_INFO
	.align		4
.L_13:
        /*0038*/ 	.byte	0x04, 0x17
        /*003a*/ 	.short	(.L_15 - .L_14)
.L_14:
        /*003c*/ 	.word	0x00000000
        /*0040*/ 	.short	0x007c
        /*0042*/ 	.short	0x03e0
        /*0044*/ 	.byte	0x00, 0xf5, 0x21, 0x00


	//----- nvinfo : EIATTR_KPARAM_INFO
	.align		4
.L_15:
        /*0048*/ 	.byte	0x04, 0x17
        /*004a*/ 	.short	(.L_17 - .L_16)
.L_16:
        /*004c*/ 	.word	0x00000000
        /*0050*/ 	.short	0x007b
        /*0052*/ 	.short	0x03d8
        /*0054*/ 	.byte	0x00, 0xf5, 0x21, 0x00


	//----- nvinfo : EIATTR_KPARAM_INFO
	.align		4
.L_17:
        /*0058*/ 	.byte	0x04, 0x17
        /*005a*/ 	.short	(.L_19 - .L_18)
.L_18:
        /*005c*/ 	.word	0x00000000
        /*0060*/ 	.short	0x007a
        /*0062*/ 	.short	0x03d0
        /*0064*/ 	.byte	0x00, 0xf5, 0x21, 0x00


	//----- nvinfo : EIATTR_KPARAM_INFO
	.align		4
.L_19:
        /*0068*/ 	.byte	0x04, 0x17
        /*006a*/ 	.short	(.L_21 - .L_20)
.L_20:
        /*006c*/ 	.word	0x00000000
        /*0070*/ 	.short	0x0079
        /*0072*/ 	.short	0x03c8
        /*0074*/ 	.byte	0x00, 0xf5, 0x21, 0x00


	//----- nvinfo : EIATTR_KPARAM_INFO
	.align		4
.L_21:
        /*0078*/ 	.byte	0x04, 0x17
        /*007a*/ 	.short	(.L_23 - .L_22)
.L_22:
        /*007c*/ 	.word	0x00000000
        /*0080*/ 	.short	0x0078
        /*0082*/ 	.short	0x03c0
        /*0084*/ 	.byte	0x00, 0xf5, 0x21, 0x00


	//----- nvinfo : EIATTR_KPARAM_INFO
	.align		4
.L_23:
        /*0088*/ 	.byte	0x04, 0x17
        /*008a*/ 	.short	(.L_25 - .L_24)
.L_24:
        /*008c*/ 	.word	0x00000000
        /*0090*/ 	.short	0x0077
        /*0092*/ 	.short	0x03b8
        /*0094*/ 	.byte	0x00, 0xf5, 0x21, 0x00


	//----- nvinfo : EIATTR_KPARAM_INFO
	.align		4
.L_25:
        /*0098*/ 	.byte	0x04, 0x17
        /*009a*/ 	.short	(.L_27 - .L_26)
.L_26:
        /*009c*/ 	.word	0x00000000
        /*00a0*/ 	.short	0x0076
        /*00a2*/ 	.short	0x03b0
        /*00a4*/ 	.byte	0x00, 0xf5, 0x21, 0x00


	//----- nvinfo : EIATTR_KPARAM_INFO
	.align		4
.L_27:
        /*00a8*/ 	.byte	0x04, 0x17
        /*00aa*/ 	.short	(.L_29 - .L_28)
.L_28:
        /*00ac*/ 	.word	0x00000000
        /*00b0*/ 	.short	0x0075
        /*00b2*/ 	.short	0x03a8
        /*00b4*/ 	.byte	0x00, 0xf5, 0x21, 0x00


	//----- nvinfo : EIATTR_KPARAM_INFO
	.align		4
.L_29:
        /*00b8*/ 	.byte	0x04, 0x17
        /*00ba*/ 	.short	(.L_31 - .L_30)
.L_30:
        /*00bc*/ 	.word	0x00000000
        /*00c0*/ 	.short	0x0074
        /*00c2*/ 	.short	0x03a0
        /*00c4*/ 	.byte	0x00, 0xf5, 0x21, 0x00


	//----- nvinfo : EIATTR_KPARAM_INFO
	.align		4
.L_31:
        /*00c8*/ 	.byte	0x04, 0x17
        /*00ca*/ 	.short	(.L_33 - .L_32)
.L_32:
        /*00cc*/ 	.word	0x00000000
        /*00d0*/ 	.short	0x0073
        /*00d2*/ 	.short	0x0398
        /*00d4*/ 	.byte	0x00, 0xf5, 0x21, 0x00


	//----- nvinfo : EIATTR_KPARAM_INFO
	.align		4
.L_33:
        /*00d8*/ 	.byte	0x04, 0x17
        /*00da*/ 	.short	(.L_35 - .L_34)
.L_34:
        /*00dc*/ 	.word	0x00000000
        /*00e0*/ 	.short	0x0072
        /*00e2*/ 	.short	0x0390
        /*00e4*/ 	.byte	0x00, 0xf5, 0x21, 0x00


	//----- nvinfo : EIATTR_KPARAM_INFO
	.align		4
.L_35:
        /*00e8*/ 	.byte	0x04, 0x17
        /*00ea*/ 	.short	(.L_37 - .L_36)
.L_36:
        /*00ec*/ 	.word	0x00000000
        /*00f0*/ 	.short	0x0071
        /*00f2*/ 	.short	0x0388
        /*00f4*/ 	.byte	0x00, 0xf5, 0x21, 0x00


	//----- nvinfo : EIATTR_KPARAM_INFO
	.align		4
.L_37:
        /*00f8*/ 	.byte	0x04, 0x17
        /*00fa*/ 	.short	(.L_39 - .L_38)
.L_38:
        /*00fc*/ 	.word	0x00000000
        /*0100*/ 	.short	0x0070
        /*0102*/ 	.short	0x0380
        /*0104*/ 	.byte	0x00, 0xf5, 0x21, 0x00


	//----- nvinfo : EIATTR_KPARAM_INFO
	.align		4
.L_39:
        /*0108*/ 	.byte	0x04, 0x17
        /*010a*/ 	.short	(.L_41 - .L_40)
.L_40:
        /*010c*/ 	.word	0x00000000
        /*0110*/ 	.short	0x006f
        /*0112*/ 	.short	0x0378
        /*0114*/ 	.byte	0x00, 0xf5, 0x21, 0x00


	//----- nvinfo : EIATTR_KPARAM_INFO
	.align		4
.L_41:
        /*0118*/ 	.byte	0x04, 0x17
        /*011a*/ 	.short	(.L_43 - .L_42)
.L_42:
        /*011c*/ 	.word	0x00000000
        /*0120*/ 	.short	0x006e
        /*0122*/ 	.short	0x0370
        /*0124*/ 	.byte	0x00, 0xf5, 0x21, 0x00


	//----- nvinfo : EIATTR_KPARAM_INFO
	.align		4
.L_43:
        /*0128*/ 	.byte	0x04, 0x17
        /*012a*/ 	.short	(.L_45 - .L_44)
.L_44:
        /*012c*/ 	.word	0x00000000
        /*0130*/ 	.short	0x006d
        /*0132*/ 	.short	0x0368
        /*0134*/ 	.byte	0x00, 0xf5, 0x21, 0x00


	//----- nvinfo : EIATTR_KPARAM_INFO
	.align		4
.L_45:
        /*0138*/ 	.byte	0x04, 0x17
        /*013a*/ 	.short	(.L_47 - .L_46)
.L_46:
        /*013c*/ 	.word	0x00000000
        /*0140*/ 	.short	0x006c
        /*0142*/ 	.short	0x0360
        /*0144*/ 	.byte	0x00, 0xf5, 0x21, 0x00


	//----- nvinfo : EIATTR_KPARAM_INFO
	.align		4
.L_47:
        /*0148*/ 	.byte	0x04, 0x17
        /*014a*/ 	.short	(.L_49 - .L_48)
.L_48:
        /*014c*/ 	.word	0x00000000
        /*0150*/ 	.short	0x006b
        /*0152*/ 	.short	0x0358
        /*0154*/ 	.byte	0x00, 0xf5, 0x21, 0x00


	//----- nvinfo : EIATTR_KPARAM_INFO
	.align		4
.L_49:
        /*0158*/ 	.byte	0x04, 0x17
        /*015a*/ 	.short	(.L_51 - .L_50)
.L_50:
        /*015c*/ 	.word	0x00000000
        /*0160*/ 	.short	0x006a
        /*0162*/ 	.short	0x0350
        /*0164*/ 	.byte	0x00, 0xf5, 0x21, 0x00


	//----- nvinfo : EIATTR_KPARAM_INFO
	.align		4
.L_51:
        /*0168*/ 	.byte	0x04, 0x17
        /*016a*/ 	.short	(.L_53 - .L_52)
.L_52:
        /*016c*/ 	.word	0x00000000
        /*0170*/ 	.short	0x0069
        /*0172*/ 	.short	0x0348
        /*0174*/ 	.byte	0x00, 0xf5, 0x21, 0x00


	//----- nvinfo : EIATTR_KPARAM_INFO
	.align		4
.L_53:
        /*0178*/ 	.byte	0x04, 0x17
        /*017a*/ 	.short	(.L_55 - .L_54)
.L_54:
        /*017c*/ 	.word	0x00000000
        /*0180*/ 	.short	0x0068
        /*0182*/ 	.short	0x0340
        /*0184*/ 	.byte	0x00, 0xf5, 0x21, 0x00


	//----- nvinfo : EIATTR_KPARAM_INFO
	.align		4
.L_55:
        /*0188*/ 	.byte	0x04, 0x17
        /*018a*/ 	.short	(.L_57 - .L_56)
.L_56:
        /*018c*/ 	.word	0x00000000
        /*0190*/ 	.short	0x0067
        /*0192*/ 	.short	0x0338
        /*0194*/ 	.byte	0x00, 0xf5, 0x21, 0x00


	//----- nvinfo : EIATTR_KPARAM_INFO
	.align		4
.L_57:
        /*0198*/ 	.byte	0x04, 0x17
        /*019a*/ 	.short	(.L_59 - .L_58)
.L_58:
        /*019c*/ 	.word	0x00000000
        /*01a0*/ 	.short	0x0066
        /*01a2*/ 	.short	0x0330
        /*01a4*/ 	.byte	0x00, 0xf5, 0x21, 0x00


	//----- nvinfo : EIATTR_KPARAM_INFO
	.align		4
.L_59:
        /*01a8*/ 	.byte	0x04, 0x17
        /*01aa*/ 	.short	(.L_61 - .L_60)
.L_60:
        /*01ac*/ 	.word	0x00000000
        /*01b0*/ 	.short	0x0065
        /*01b2*/ 	.short	0x0328
        /*01b4*/ 	.byte	0x00, 0xf5, 0x21, 0x00


	//----- nvinfo : EIATTR_KPARAM_INFO
	.align		4
.L_61:
        /*01b8*/ 	.byte	0x04, 0x17
        /*01ba*/ 	.short	(.L_63 - .L_62)
.L_62:
        /*01bc*/ 	.word	0x00000000
        /*01c0*/ 	.short	0x0064
        /*01c2*/ 	.short	0x0320
        /*01c4*/ 	.byte	0x00, 0xf5, 0x21, 0x00


	//----- nvinfo : EIATTR_KPARAM_INFO
	.align		4
.L_63:
        /*01c8*/ 	.byte	0x04, 0x17
        /*01ca*/ 	.short	(.L_65 - .L_64)
.L_64:
        /*01cc*/ 	.word	0x00000000
        /*01d0*/ 	.short	0x0063
        /*01d2*/ 	.short	0x0318
        /*01d4*/ 	.byte	0x00, 0xf5, 0x21, 0x00


	//----- nvinfo : EIATTR_KPARAM_INFO
	.align		4
.L_65:
        /*01d8*/ 	.byte	0x04, 0x17
        /*01da*/ 	.short	(.L_67 - .L_66)
.L_66:
        /*01dc*/ 	.word	0x00000000
        /*01e0*/ 	.short	0x0062
        /*01e2*/ 	.short	0x0310
        /*01e4*/ 	.byte	0x00, 0xf5, 0x21, 0x00


	//----- nvinfo : EIATTR_KPARAM_INFO
	.align		4
.L_67:
        /*01e8*/ 	.byte	0x04, 0x17
        /*01ea*/ 	.short	(.L_69 - .L_68)
.L_68:
        /*01ec*/ 	.word	0x00000000
        /*01f0*/ 	.short	0x0061
        /*01f2*/ 	.short	0x0308
        /*01f4*/ 	.byte	0x00, 0xf5, 0x21, 0x00


	//----- nvinfo : EIATTR_KPARAM_INFO
	.align		4
.L_69:
        /*01f8*/ 	.byte	0x04, 0x17
        /*01fa*/ 	.short	(.L_71 - .L_70)
.L_70:
        /*01fc*/ 	.word	0x00000000
        /*0200*/ 	.short	0x0060
        /*0202*/ 	.short	0x0300
        /*0204*/ 	.byte	0x00, 0xf5, 0x21, 0x00


	//----- nvinfo : EIATTR_KPARAM_INFO
	.align		4
.L_71:
        /*0208*/ 	.byte	0x04, 0x17
        /*020a*/ 	.short	(.L_73 - .L_72)
.L_72:
        /*020c*/ 	.word	0x00000000
        /*0210*/ 	.short	0x005f
        /*0212*/ 	.short	0x02f8
        /*0214*/ 	.byte	0x00, 0xf5, 0x21, 0x00


	//----- nvinfo : EIATTR_KPARAM_INFO
	.align		4
.L_73:
        /*0218*/ 	.byte	0x04, 0x17
        /*021a*/ 	.short	(.L_75 - .L_74)
.L_74:
        /*021c*/ 	.word	0x00000000
        /*0220*/ 	.short	0x005e
        /*0222*/ 	.short	0x02f0
        /*0224*/ 	.byte	0x00, 0xf5, 0x21, 0x00


	//----- nvinfo : EIATTR_KPARAM_INFO
	.align		4
.L_75:
        /*0228*/ 	.byte	0x04, 0x17
        /*022a*/ 	.short	(.L_77 - .L_76)
.L_76:
        /*022c*/ 	.word	0x00000000
        /*0230*/ 	.short	0x005d
        /*0232*/ 	.short	0x02e8
        /*0234*/ 	.byte	0x00, 0xf5, 0x21, 0x00


	//----- nvinfo : EIATTR_KPARAM_INFO
	.align		4
.L_77:
        /*0238*/ 	.byte	0x04, 0x17
        /*023a*/ 	.short	(.L_79 - .L_78)
.L_78:
        /*023c*/ 	.word	0x00000000
        /*0240*/ 	.short	0x005c
        /*0242*/ 	.short	0x02e0
        /*0244*/ 	.byte	0x00, 0xf5, 0x21, 0x00


	//----- nvinfo : EIATTR_KPARAM_INFO
	.align		4
.L_79:
        /*0248*/ 	.byte	0x04, 0x17
        /*024a*/ 	.short	(.L_81 - .L_80)
.L_80:
        /*024c*/ 	.word	0x00000000
        /*0250*/ 	.short	0x005b
        /*0252*/ 	.short	0x02d8
        /*0254*/ 	.byte	0x00, 0xf5, 0x21, 0x00


	//----- nvinfo : EIATTR_KPARAM_INFO
	.align		4
.L_81:
        /*0258*/ 	.byte	0x04, 0x17
        /*025a*/ 	.short	(.L_83 - .L_82)
.L_82:
        /*025c*/ 	.word	0x00000000
        /*0260*/ 	.short	0x005a
        /*0262*/ 	.short	0x02d0
        /*0264*/ 	.byte	0x00, 0xf5, 0x21, 0x00


	//----- nvinfo : EIATTR_KPARAM_INFO
	.align		4
.L_83:
        /*0268*/ 	.byte	0x04, 0x17
        /*026a*/ 	.short	(.L_85 - .L_84)
.L_84:
        /*026c*/ 	.word	0x00000000
        /*0270*/ 	.short	0x0059
        /*0272*/ 	.short	0x02c8
        /*0274*/ 	.byte	0x00, 0xf5, 0x21, 0x00


	//----- nvinfo : EIATTR_KPARAM_INFO
	.align		4
.L_85:
        /*0278*/ 	.byte	0x04, 0x17
        /*027a*/ 	.short	(.L_87 - .L_86)
.L_86:
        /*027c*/ 	.word	0x00000000
        /*0280*/ 	.short	0x0058
        /*0282*/ 	.short	0x02c0
        /*0284*/ 	.byte	0x00, 0xf5, 0x21, 0x00


	//----- nvinfo : EIATTR_KPARAM_INFO
	.align		4
.L_87:
        /*0288*/ 	.byte	0x04, 0x17
        /*028a*/ 	.short	(.L_89 - .L_88)
.L_88:
        /*028c*/ 	.word	0x00000000
        /*0290*/ 	.short	0x0057
        /*0292*/ 	.short	0x02b8
        /*0294*/ 	.byte	0x00, 0xf5, 0x21, 0x00


	//----- nvinfo : EIATTR_KPARAM_INFO
	.align		4
.L_89:
        /*0298*/ 	.byte	0x04, 0x17
        /*029a*/ 	.short	(.L_91 - .L_90)
.L_90:
        /*029c*/ 	.word	0x00000000
        /*02a0*/ 	.short	0x0056
        /*02a2*/ 	.short	0x02b0
        /*02a4*/ 	.byte	0x00, 0xf5, 0x21, 0x00


	//----- nvinfo : EIATTR_KPARAM_INFO
	.align		4
.L_91:
        /*02a8*/ 	.byte	0x04, 0x17
        /*02aa*/ 	.short	(.L_93 - .L_92)
.L_92:
        /*02ac*/ 	.word	0x00000000
        /*02b0*/ 	.short	0x0055
        /*02b2*/ 	.short	0x02a8
        /*02b4*/ 	.byte	0x00, 0xf5, 0x21, 0x00


	//----- nvinfo : EIATTR_KPARAM_INFO
	.align		4
.L_93:
        /*02b8*/ 	.byte	0x04, 0x17
        /*02ba*/ 	.short	(.L_95 - .L_94)
.L_94:
        /*02bc*/ 	.word	0x00000000
        /*02c0*/ 	.short	0x0054
        /*02c2*/ 	.short	0x02a0
        /*02c4*/ 	.byte	0x00, 0xf5, 0x21, 0x00


	//----- nvinfo : EIATTR_KPARAM_INFO
	.align		4
.L_95:
        /*02c8*/ 	.byte	0x04, 0x17
        /*02ca*/ 	.short	(.L_97 - .L_96)
.L_96:
        /*02cc*/ 	.word	0x00000000
        /*02d0*/ 	.short	0x0053
        /*02d2*/ 	.short	0x0298
        /*02d4*/ 	.byte	0x00, 0xf5, 0x21, 0x00


	//----- nvinfo : EIATTR_KPARAM_INFO
	.align		4
.L_97:
        /*02d8*/ 	.byte	0x04, 0x17
        /*02da*/ 	.short	(.L_99 - .L_98)
.L_98:
        /*02dc*/ 	.word	0x00000000
        /*02e0*/ 	.short	0x0052
        /*02e2*/ 	.short	0x0290
        /*02e4*/ 	.byte	0x00, 0xf5, 0x21, 0x00


	//----- nvinfo : EIATTR_KPARAM_INFO
	.align		4
.L_99:
        /*02e8*/ 	.byte	0x04, 0x17
        /*02ea*/ 	.short	(.L_101 - .L_100)
.L_100:
        /*02ec*/ 	.word	0x00000000
        /*02f0*/ 	.short	0x0051
        /*02f2*/ 	.short	0x0288
        /*02f4*/ 	.byte	0x00, 0xf5, 0x21, 0x00


	//----- nvinfo : EIATTR_KPARAM_INFO
	.align		4
.L_101:
        /*02f8*/ 	.byte	0x04, 0x17
        /*02fa*/ 	.short	(.L_103 - .L_102)
.L_102:
        /*02fc*/ 	.word	0x00000000
        /*0300*/ 	.short	0x0050
        /*0302*/ 	.short	0x0280
        /*0304*/ 	.byte	0x00, 0xf5, 0x21, 0x00


	//----- nvinfo : EIATTR_KPARAM_INFO
	.align		4
.L_103:
        /*0308*/ 	.byte	0x04, 0x17
        /*030a*/ 	.short	(.L_105 - .L_104)
.L_104:
        /*030c*/ 	.word	0x00000000
        /*0310*/ 	.short	0x004f
        /*0312*/ 	.short	0x0278
        /*0314*/ 	.byte	0x00, 0xf5, 0x21, 0x00


	//----- nvinfo : EIATTR_KPARAM_INFO
	.align		4
.L_105:
        /*0318*/ 	.byte	0x04, 0x17
        /*031a*/ 	.short	(.L_107 - .L_106)
.L_106:
        /*031c*/ 	.word	0x00000000
        /*0320*/ 	.short	0x004e
        /*0322*/ 	.short	0x0270
        /*0324*/ 	.byte	0x00, 0xf5, 0x21, 0x00


	//----- nvinfo : EIATTR_KPARAM_INFO
	.align		4
.L_107:
        /*0328*/ 	.byte	0x04, 0x17
        /*032a*/ 	.short	(.L_109 - .L_108)
.L_108:
        /*032c*/ 	.word	0x00000000
        /*0330*/ 	.short	0x004d
        /*0332*/ 	.short	0x0268
        /*0334*/ 	.byte	0x00, 0xf5, 0x21, 0x00


	//----- nvinfo : EIATTR_KPARAM_INFO
	.align		4
.L_109:
        /*0338*/ 	.byte	0x04, 0x17
        /*033a*/ 	.short	(.L_111 - .L_110)
.L_110:
        /*033c*/ 	.word	0x00000000
        /*0340*/ 	.short	0x004c
        /*0342*/ 	.short	0x0260
        /*0344*/ 	.byte	0x00, 0xf5, 0x21, 0x00


	//----- nvinfo : EIATTR_KPARAM_INFO
	.align		4
.L_111:
        /*0348*/ 	.byte	0x04, 0x17
        /*034a*/ 	.short	(.L_113 - .L_112)
.L_112:
        /*034c*/ 	.word	0x00000000
        /*0350*/ 	.short	0x004b
        /*0352*/ 	.short	0x0258
        /*0354*/ 	.byte	0x00, 0xf5, 0x21, 0x00


	//----- nvinfo : EIATTR_KPARAM_INFO
	.align		4
.L_113:
        /*0358*/ 	.byte	0x04, 0x17
        /*035a*/ 	.short	(.L_115 - .L_114)
.L_114:
        /*035c*/ 	.word	0x00000000
        /*0360*/ 	.short	0x004a
        /*0362*/ 	.short	0x0250
        /*0364*/ 	.byte	0x00, 0xf5, 0x21, 0x00


	//----- nvinfo : EIATTR_KPARAM_INFO
	.align		4
.L_115:
        /*0368*/ 	.byte	0x04, 0x17
        /*036a*/ 	.short	(.L_117 - .L_116)
.L_116:
        /*036c*/ 	.word	0x00000000
        /*0370*/ 	.short	0x0049
        /*0372*/ 	.short	0x0248
        /*0374*/ 	.byte	0x00, 0xf5, 0x21, 0x00


	//----- nvinfo : EIATTR_KPARAM_INFO
	.align		4
.L_117:
        /*0378*/ 	.byte	0x04, 0x17
        /*037a*/ 	.short	(.L_119 - .L_118)
.L_118:
        /*037c*/ 	.word	0x00000000
        /*0380*/ 	.short	0x0048
        /*0382*/ 	.short	0x0240
        /*0384*/ 	.byte	0x00, 0xf5, 0x21, 0x00


	//----- nvinfo : EIATTR_KPARAM_INFO
	.align		4
.L_119:
        /*0388*/ 	.byte	0x04, 0x17
        /*038a*/ 	.short	(.L_121 - .L_120)
.L_120:
        /*038c*/ 	.word	0x00000000
        /*0390*/ 	.short	0x0047
        /*0392*/ 	.short	0x0238
        /*0394*/ 	.byte	0x00, 0xf5, 0x21, 0x00


	//----- nvinfo : EIATTR_KPARAM_INFO
	.align		4
.L_121:
        /*0398*/ 	.byte	0x04, 0x17
        /*039a*/ 	.short	(.L_123 - .L_122)
.L_122:
        /*039c*/ 	.word	0x00000000
        /*03a0*/ 	.short	0x0046
        /*03a2*/ 	.short	0x0230
        /*03a4*/ 	.byte	0x00, 0xf5, 0x21, 0x00


	//----- nvinfo : EIATTR_KPARAM_INFO
	.align		4
.L_123:
        /*03a8*/ 	.byte	0x04, 0x17
        /*03aa*/ 	.short	(.L_125 - .L_124)
.L_124:
        /*03ac*/ 	.word	0x00000000
        /*03b0*/ 	.short	0x0045
        /*03b2*/ 	.short	0x0228
        /*03b4*/ 	.byte	0x00, 0xf5, 0x21, 0x00


	//----- nvinfo : EIATTR_KPARAM_INFO
	.align		4
.L_125:
        /*03b8*/ 	.byte	0x04, 0x17
        /*03ba*/ 	.short	(.L_127 - .L_126)
.L_126:
        /*03bc*/ 	.word	0x00000000
        /*03c0*/ 	.short	0x0044
        /*03c2*/ 	.short	0x0220
        /*03c4*/ 	.byte	0x00, 0xf5, 0x21, 0x00


	//----- nvinfo : EIATTR_KPARAM_INFO
	.align		4
.L_127:
        /*03c8*/ 	.byte	0x04, 0x17
        /*03ca*/ 	.short	(.L_129 - .L_128)
.L_128:
        /*03cc*/ 	.word	0x00000000
        /*03d0*/ 	.short	0x0043
        /*03d2*/ 	.short	0x0218
        /*03d4*/ 	.byte	0x00, 0xf5, 0x21, 0x00


	//----- nvinfo : EIATTR_KPARAM_INFO
	.align		4
.L_129:
        /*03d8*/ 	.byte	0x04, 0x17
        /*03da*/ 	.short	(.L_131 - .L_130)
.L_130:
        /*03dc*/ 	.word	0x00000000
        /*03e0*/ 	.short	0x0042
        /*03e2*/ 	.short	0x0210
        /*03e4*/ 	.byte	0x00, 0xf5, 0x21, 0x00


	//----- nvinfo : EIATTR_KPARAM_INFO
	.align		4
.L_131:
        /*03e8*/ 	.byte	0x04, 0x17
        /*03ea*/ 	.short	(.L_133 - .L_132)
.L_132:
        /*03ec*/ 	.word	0x00000000
        /*03f0*/ 	.short	0x0041
        /*03f2*/ 	.short	0x0208
        /*03f4*/ 	.byte	0x00, 0xf5, 0x21, 0x00


	//----- nvinfo : EIATTR_KPARAM_INFO
	.align		4
.L_133:
        /*03f8*/ 	.byte	0x04, 0x17
        /*03fa*/ 	.short	(.L_135 - .L_134)
.L_134:
        /*03fc*/ 	.word	0x00000000
        /*0400*/ 	.short	0x0040
        /*0402*/ 	.short	0x0200
        /*0404*/ 	.byte	0x00, 0xf5, 0x21, 0x00


	//----- nvinfo : EIATTR_KPARAM_INFO
	.align		4
.L_135:
        /*0408*/ 	.byte	0x04, 0x17
        /*040a*/ 	.short	(.L_137 - .L_136)
.L_136:
        /*040c*/ 	.word	0x00000000
        /*0410*/ 	.short	0x003f
        /*0412*/ 	.short	0x01f8
        /*0414*/ 	.byte	0x00, 0xf5, 0x21, 0x00


	//----- nvinfo : EIATTR_KPARAM_INFO
	.align		4
.L_137:
        /*0418*/ 	.byte	0x04, 0x17
        /*041a*/ 	.short	(.L_139 - .L_138)
.L_138:
        /*041c*/ 	.word	0x00000000
        /*0420*/ 	.short	0x003e
        /*0422*/ 	.short	0x01f0
        /*0424*/ 	.byte	0x00, 0xf5, 0x21, 0x00


	//----- nvinfo : EIATTR_KPARAM_INFO
	.align		4
.L_139:
        /*0428*/ 	.byte	0x04, 0x17
        /*042a*/ 	.short	(.L_141 - .L_140)
.L_140:
        /*042c*/ 	.word	0x00000000
        /*0430*/ 	.short	0x003d
        /*0432*/ 	.short	0x01e8
        /*0434*/ 	.byte	0x00, 0xf5, 0x21, 0x00


	//----- nvinfo : EIATTR_KPARAM_INFO
	.align		4
.L_141:
        /*0438*/ 	.byte	0x04, 0x17
        /*043a*/ 	.short	(.L_143 - .L_142)
.L_142:
        /*043c*/ 	.word	0x00000000
        /*0440*/ 	.short	0x003c
        /*0442*/ 	.short	0x01e0
        /*0444*/ 	.byte	0x00, 0xf5, 0x21, 0x00


	//----- nvinfo : EIATTR_KPARAM_INFO
	.align		4
.L_143:
        /*0448*/ 	.byte	0x04, 0x17
        /*044a*/ 	.short	(.L_145 - .L_144)
.L_144:
        /*044c*/ 	.word	0x00000000
        /*0450*/ 	.short	0x003b
        /*0452*/ 	.short	0x01d8
        /*0454*/ 	.byte	0x00, 0xf5, 0x21, 0x00


	//----- nvinfo : EIATTR_KPARAM_INFO
	.align		4
.L_145:
        /*0458*/ 	.byte	0x04, 0x17
        /*045a*/ 	.short	(.L_147 - .L_146)
.L_146:
        /*045c*/ 	.word	0x00000000
        /*0460*/ 	.short	0x003a
        /*0462*/ 	.short	0x01d0
        /*0464*/ 	.byte	0x00, 0xf5, 0x21, 0x00


	//----- nvinfo : EIATTR_KPARAM_INFO
	.align		4
.L_147:
        /*0468*/ 	.byte	0x04, 0x17
        /*046a*/ 	.short	(.L_149 - .L_148)
.L_148:
        /*046c*/ 	.word	0x00000000
        /*0470*/ 	.short	0x0039
        /*0472*/ 	.short	0x01c8
        /*0474*/ 	.byte	0x00, 0xf5, 0x21, 0x00


	//----- nvinfo : EIATTR_KPARAM_INFO
	.align		4
.L_149:
        /*0478*/ 	.byte	0x04, 0x17
        /*047a*/ 	.short	(.L_151 - .L_150)
.L_150:
        /*047c*/ 	.word	0x00000000
        /*0480*/ 	.short	0x0038
        /*0482*/ 	.short	0x01c0
        /*0484*/ 	.byte	0x00, 0xf5, 0x21, 0x00


	//----- nvinfo : EIATTR_KPARAM_INFO
	.align		4
.L_151:
        /*0488*/ 	.byte	0x04, 0x17
        /*048a*/ 	.short	(.L_153 - .L_152)
.L_152:
        /*048c*/ 	.word	0x00000000
        /*0490*/ 	.short	0x0037
        /*0492*/ 	.short	0x01b8
        /*0494*/ 	.byte	0x00, 0xf5, 0x21, 0x00


	//----- nvinfo : EIATTR_KPARAM_INFO
	.align		4
.L_153:
        /*0498*/ 	.byte	0x04, 0x17
        /*049a*/ 	.short	(.L_155 - .L_154)
.L_154:
        /*049c*/ 	.word	0x00000000
        /*04a0*/ 	.short	0x0036
        /*04a2*/ 	.short	0x01b0
        /*04a4*/ 	.byte	0x00, 0xf5, 0x21, 0x00


	//----- nvinfo : EIATTR_KPARAM_INFO
	.align		4
.L_155:
        /*04a8*/ 	.byte	0x04, 0x17
        /*04aa*/ 	.short	(.L_157 - .L_156)
.L_156:
        /*04ac*/ 	.word	0x00000000
        /*04b0*/ 	.short	0x0035
        /*04b2*/ 	.short	0x01a8
        /*04b4*/ 	.byte	0x00, 0xf5, 0x21, 0x00


	//----- nvinfo : EIATTR_KPARAM_INFO
	.align		4
.L_157:
        /*04b8*/ 	.byte	0x04, 0x17
        /*04ba*/ 	.short	(.L_159 - .L_158)
.L_158:
        /*04bc*/ 	.word	0x00000000
        /*04c0*/ 	.short	0x0034
        /*04c2*/ 	.short	0x01a0
        /*04c4*/ 	.byte	0x00, 0xf5, 0x21, 0x00


	//----- nvinfo : EIATTR_KPARAM_INFO
	.align		4
.L_159:
        /*04c8*/ 	.byte	0x04, 0x17
        /*04ca*/ 	.short	(.L_161 - .L_160)
.L_160:
        /*04cc*/ 	.word	0x00000000
        /*04d0*/ 	.short	0x0033
        /*04d2*/ 	.short	0x0198
        /*04d4*/ 	.byte	0x00, 0xf5, 0x21, 0x00


	//----- nvinfo : EIATTR_KPARAM_INFO
	.align		4
.L_161:
        /*04d8*/ 	.byte	0x04, 0x17
        /*04da*/ 	.short	(.L_163 - .L_162)
.L_162:
        /*04dc*/ 	.word	0x00000000
        /*04e0*/ 	.short	0x0032
        /*04e2*/ 	.short	0x0190
        /*04e4*/ 	.byte	0x00, 0xf5, 0x21, 0x00


	//----- nvinfo : EIATTR_KPARAM_INFO
	.align		4
.L_163:
        /*04e8*/ 	.byte	0x04, 0x17
        /*04ea*/ 	.short	(.L_165 - .L_164)
.L_164:
        /*04ec*/ 	.word	0x00000000
        /*04f0*/ 	.short	0x0031
        /*04f2*/ 	.short	0x0188
        /*04f4*/ 	.byte	0x00, 0xf5, 0x21, 0x00


	//----- nvinfo : EIATTR_KPARAM_INFO
	.align		4
.L_165:
        /*04f8*/ 	.byte	0x04, 0x17
        /*04fa*/ 	.short	(.L_167 - .L_166)
.L_166:
        /*04fc*/ 	.word	0x00000000
        /*0500*/ 	.short	0x0030
        /*0502*/ 	.short	0x0180
        /*0504*/ 	.byte	0x00, 0xf5, 0x21, 0x00


	//----- nvinfo : EIATTR_KPARAM_INFO
	.align		4
.L_167:
        /*0508*/ 	.byte	0x04, 0x17
        /*050a*/ 	.short	(.L_169 - .L_168)
.L_168:
        /*050c*/ 	.word	0x00000000
        /*0510*/ 	.short	0x002f
        /*0512*/ 	.short	0x0178
        /*0514*/ 	.byte	0x00, 0xf5, 0x21, 0x00


	//----- nvinfo : EIATTR_KPARAM_INFO
	.align		4
.L_169:
        /*0518*/ 	.byte	0x04, 0x17
        /*051a*/ 	.short	(.L_171 - .L_170)
.L_170:
        /*051c*/ 	.word	0x00000000
        /*0520*/ 	.short	0x002e
        /*0522*/ 	.short	0x0170
        /*0524*/ 	.byte	0x00, 0xf5, 0x21, 0x00


	//----- nvinfo : EIATTR_KPARAM_INFO
	.align		4
.L_171:
        /*0528*/ 	.byte	0x04, 0x17
        /*052a*/ 	.short	(.L_173 - .L_172)
.L_172:
        /*052c*/ 	.word	0x00000000
        /*0530*/ 	.short	0x002d
        /*0532*/ 	.short	0x0168
        /*0534*/ 	.byte	0x00, 0xf5, 0x21, 0x00


	//----- nvinfo : EIATTR_KPARAM_INFO
	.align		4
.L_173:
        /*0538*/ 	.byte	0x04, 0x17
        /*053a*/ 	.short	(.L_175 - .L_174)
.L_174:
        /*053c*/ 	.word	0x00000000
        /*0540*/ 	.short	0x002c
        /*0542*/ 	.short	0x0160
        /*0544*/ 	.byte	0x00, 0xf5, 0x21, 0x00


	//----- nvinfo : EIATTR_KPARAM_INFO
	.align		4
.L_175:
        /*0548*/ 	.byte	0x04, 0x17
        /*054a*/ 	.short	(.L_177 - .L_176)
.L_176:
        /*054c*/ 	.word	0x00000000
        /*0550*/ 	.short	0x002b
        /*0552*/ 	.short	0x0158
        /*0554*/ 	.byte	0x00, 0xf5, 0x21, 0x00


	//----- nvinfo : EIATTR_KPARAM_INFO
	.align		4
.L_177:
        /*0558*/ 	.byte	0x04, 0x17
        /*055a*/ 	.short	(.L_179 - .L_178)
.L_178:
        /*055c*/ 	.word	0x00000000
        /*0560*/ 	.short	0x002a
        /*0562*/ 	.short	0x0150
        /*0564*/ 	.byte	0x00, 0xf5, 0x21, 0x00


	//----- nvinfo : EIATTR_KPARAM_INFO
	.align		4
.L_179:
        /*0568*/ 	.byte	0x04, 0x17
        /*056a*/ 	.short	(.L_181 - .L_180)
.L_180:
        /*056c*/ 	.word	0x00000000
        /*0570*/ 	.short	0x0029
        /*0572*/ 	.short	0x0148
        /*0574*/ 	.byte	0x00, 0xf5, 0x21, 0x00


	//----- nvinfo : EIATTR_KPARAM_INFO
	.align		4
.L_181:
        /*0578*/ 	.byte	0x04, 0x17
        /*057a*/ 	.short	(.L_183 - .L_182)
.L_182:
        /*057c*/ 	.word	0x00000000
        /*0580*/ 	.short	0x0028
        /*0582*/ 	.short	0x0140
        /*0584*/ 	.byte	0x00, 0xf5, 0x21, 0x00


	//----- nvinfo : EIATTR_KPARAM_INFO
	.align		4
.L_183:
        /*0588*/ 	.byte	0x04, 0x17
        /*058a*/ 	.short	(.L_185 - .L_184)
.L_184:
        /*058c*/ 	.word	0x00000000
        /*0590*/ 	.short	0x0027
        /*0592*/ 	.short	0x0138
        /*0594*/ 	.byte	0x00, 0xf5, 0x21, 0x00


	//----- nvinfo : EIATTR_KPARAM_INFO
	.align		4
.L_185:
        /*0598*/ 	.byte	0x04, 0x17
        /*059a*/ 	.short	(.L_187 - .L_186)
.L_186:
        /*059c*/ 	.word	0x00000000
        /*05a0*/ 	.short	0x0026
        /*05a2*/ 	.short	0x0130
        /*05a4*/ 	.byte	0x00, 0xf5, 0x21, 0x00


	//----- nvinfo : EIATTR_KPARAM_INFO
	.align		4
.L_187:
        /*05a8*/ 	.byte	0x04, 0x17
        /*05aa*/ 	.short	(.L_189 - .L_188)
.L_188:
        /*05ac*/ 	.word	0x00000000
        /*05b0*/ 	.short	0x0025
        /*05b2*/ 	.short	0x0128
        /*05b4*/ 	.byte	0x00, 0xf5, 0x21, 0x00


	//----- nvinfo : EIATTR_KPARAM_INFO
	.align		4
.L_189:
        /*05b8*/ 	.byte	0x04, 0x17
        /*05ba*/ 	.short	(.L_191 - .L_190)
.L_190:
        /*05bc*/ 	.word	0x00000000
        /*05c0*/ 	.short	0x0024
        /*05c2*/ 	.short	0x0120
        /*05c4*/ 	.byte	0x00, 0xf5, 0x21, 0x00


	//----- nvinfo : EIATTR_KPARAM_INFO
	.align		4
.L_191:
        /*05c8*/ 	.byte	0x04, 0x17
        /*05ca*/ 	.short	(.L_193 - .L_192)
.L_192:
        /*05cc*/ 	.word	0x00000000
        /*05d0*/ 	.short	0x0023
        /*05d2*/ 	.short	0x0118
        /*05d4*/ 	.byte	0x00, 0xf5, 0x21, 0x00


	//----- nvinfo : EIATTR_KPARAM_INFO
	.align		4
.L_193:
        /*05d8*/ 	.byte	0x04, 0x17
        /*05da*/ 	.short	(.L_195 - .L_194)
.L_194:
        /*05dc*/ 	.word	0x00000000
        /*05e0*/ 	.short	0x0022
        /*05e2*/ 	.short	0x0110
        /*05e4*/ 	.byte	0x00, 0xf5, 0x21, 0x00


	//----- nvinfo : EIATTR_KPARAM_INFO
	.align		4
.L_195:
        /*05e8*/ 	.byte	0x04, 0x17
        /*05ea*/ 	.short	(.L_197 - .L_196)
.L_196:
        /*05ec*/ 	.word	0x00000000
        /*05f0*/ 	.short	0x0021
        /*05f2*/ 	.short	0x0108
        /*05f4*/ 	.byte	0x00, 0xf5, 0x21, 0x00


	//----- nvinfo : EIATTR_KPARAM_INFO
	.align		4
.L_197:
        /*05f8*/ 	.byte	0x04, 0x17
        /*05fa*/ 	.short	(.L_199 - .L_198)
.L_198:
        /*05fc*/ 	.word	0x00000000
        /*0600*/ 	.short	0x0020
        /*0602*/ 	.short	0x0100
        /*0604*/ 	.byte	0x00, 0xf5, 0x21, 0x00


	//----- nvinfo : EIATTR_KPARAM_INFO
	.align		4
.L_199:
        /*0608*/ 	.byte	0x04, 0x17
        /*060a*/ 	.short	(.L_201 - .L_200)
.L_200:
        /*060c*/ 	.word	0x00000000
        /*0610*/ 	.short	0x001f
        /*0612*/ 	.short	0x00f8
        /*0614*/ 	.byte	0x00, 0xf5, 0x21, 0x00


	//----- nvinfo : EIATTR_KPARAM_INFO
	.align		4
.L_201:
        /*0618*/ 	.byte	0x04, 0x17
        /*061a*/ 	.short	(.L_203 - .L_202)
.L_202:
        /*061c*/ 	.word	0x00000000
        /*0620*/ 	.short	0x001e
        /*0622*/ 	.short	0x00f0
        /*0624*/ 	.byte	0x00, 0xf5, 0x21, 0x00


	//----- nvinfo : EIATTR_KPARAM_INFO
	.align		4
.L_203:
        /*0628*/ 	.byte	0x04, 0x17
        /*062a*/ 	.short	(.L_205 - .L_204)
.L_204:
        /*062c*/ 	.word	0x00000000
        /*0630*/ 	.short	0x001d
        /*0632*/ 	.short	0x00e8
        /*0634*/ 	.byte	0x00, 0xf5, 0x21, 0x00


	//----- nvinfo : EIATTR_KPARAM_INFO
	.align		4
.L_205:
        /*0638*/ 	.byte	0x04, 0x17
        /*063a*/ 	.short	(.L_207 - .L_206)
.L_206:
        /*063c*/ 	.word	0x00000000
        /*0640*/ 	.short	0x001c
        /*0642*/ 	.short	0x00e0
        /*0644*/ 	.byte	0x00, 0xf5, 0x21, 0x00


	//----- nvinfo : EIATTR_KPARAM_INFO
	.align		4
.L_207:
        /*0648*/ 	.byte	0x04, 0x17
        /*064a*/ 	.short	(.L_209 - .L_208)
.L_208:
        /*064c*/ 	.word	0x00000000
        /*0650*/ 	.short	0x001b
        /*0652*/ 	.short	0x00d8
        /*0654*/ 	.byte	0x00, 0xf5, 0x21, 0x00


	//----- nvinfo : EIATTR_KPARAM_INFO
	.align		4
.L_209:
        /*0658*/ 	.byte	0x04, 0x17
        /*065a*/ 	.short	(.L_211 - .L_210)
.L_210:
        /*065c*/ 	.word	0x00000000
        /*0660*/ 	.short	0x001a
        /*0662*/ 	.short	0x00d0
        /*0664*/ 	.byte	0x00, 0xf5, 0x21, 0x00


	//----- nvinfo : EIATTR_KPARAM_INFO
	.align		4
.L_211:
        /*0668*/ 	.byte	0x04, 0x17
        /*066a*/ 	.short	(.L_213 - .L_212)
.L_212:
        /*066c*/ 	.word	0x00000000
        /*0670*/ 	.short	0x0019
        /*0672*/ 	.short	0x00c8
        /*0674*/ 	.byte	0x00, 0xf5, 0x21, 0x00


	//----- nvinfo : EIATTR_KPARAM_INFO
	.align		4
.L_213:
        /*0678*/ 	.byte	0x04, 0x17
        /*067a*/ 	.short	(.L_215 - .L_214)
.L_214:
        /*067c*/ 	.word	0x00000000
        /*0680*/ 	.short	0x0018
        /*0682*/ 	.short	0x00c0
        /*0684*/ 	.byte	0x00, 0xf5, 0x21, 0x00


	//----- nvinfo : EIATTR_KPARAM_INFO
	.align		4
.L_215:
        /*0688*/ 	.byte	0x04, 0x17
        /*068a*/ 	.short	(.L_217 - .L_216)
.L_216:
        /*068c*/ 	.word	0x00000000
        /*0690*/ 	.short	0x0017
        /*0692*/ 	.short	0x00b8
        /*0694*/ 	.byte	0x00, 0xf5, 0x21, 0x00


	//----- nvinfo : EIATTR_KPARAM_INFO
	.align		4
.L_217:
        /*0698*/ 	.byte	0x04, 0x17
        /*069a*/ 	.short	(.L_219 - .L_218)
.L_218:
        /*069c*/ 	.word	0x00000000
        /*06a0*/ 	.short	0x0016
        /*06a2*/ 	.short	0x00b0
        /*06a4*/ 	.byte	0x00, 0xf5, 0x21, 0x00


	//----- nvinfo : EIATTR_KPARAM_INFO
	.align		4
.L_219:
        /*06a8*/ 	.byte	0x04, 0x17
        /*06aa*/ 	.short	(.L_221 - .L_220)
.L_220:
        /*06ac*/ 	.word	0x00000000
        /*06b0*/ 	.short	0x0015
        /*06b2*/ 	.short	0x00a8
        /*06b4*/ 	.byte	0x00, 0xf5, 0x21, 0x00


	//----- nvinfo : EIATTR_KPARAM_INFO
	.align		4
.L_221:
        /*06b8*/ 	.byte	0x04, 0x17
        /*06ba*/ 	.short	(.L_223 - .L_222)
.L_222:
        /*06bc*/ 	.word	0x00000000
        /*06c0*/ 	.short	0x0014
        /*06c2*/ 	.short	0x00a0
        /*06c4*/ 	.byte	0x00, 0xf5, 0x21, 0x00


	//----- nvinfo : EIATTR_KPARAM_INFO
	.align		4
.L_223:
        /*06c8*/ 	.byte	0x04, 0x17
        /*06ca*/ 	.short	(.L_225 - .L_224)
.L_224:
        /*06cc*/ 	.word	0x00000000
        /*06d0*/ 	.short	0x0013
        /*06d2*/ 	.short	0x0098
        /*06d4*/ 	.byte	0x00, 0xf5, 0x21, 0x00


	//----- nvinfo : EIATTR_KPARAM_INFO
	.align		4
.L_225:
        /*06d8*/ 	.byte	0x04, 0x17
        /*06da*/ 	.short	(.L_227 - .L_226)
.L_226:
        /*06dc*/ 	.word	0x00000000
        /*06e0*/ 	.short	0x0012
        /*06e2*/ 	.short	0x0090
        /*06e4*/ 	.byte	0x00, 0xf5, 0x21, 0x00


	//----- nvinfo : EIATTR_KPARAM_INFO
	.align		4
.L_227:
        /*06e8*/ 	.byte	0x04, 0x17
        /*06ea*/ 	.short	(.L_229 - .L_228)
.L_228:
        /*06ec*/ 	.word	0x00000000
        /*06f0*/ 	.short	0x0011
        /*06f2*/ 	.short	0x0088
        /*06f4*/ 	.byte	0x00, 0xf5, 0x21, 0x00


	//----- nvinfo : EIATTR_KPARAM_INFO
	.align		4
.L_229:
        /*06f8*/ 	.byte	0x04, 0x17
        /*06fa*/ 	.short	(.L_231 - .L_230)
.L_230:
        /*06fc*/ 	.word	0x00000000
        /*0700*/ 	.short	0x0010
        /*0702*/ 	.short	0x0080
        /*0704*/ 	.byte	0x00, 0xf5, 0x21, 0x00


	//----- nvinfo : EIATTR_KPARAM_INFO
	.align		4
.L_231:
        /*0708*/ 	.byte	0x04, 0x17
        /*070a*/ 	.short	(.L_233 - .L_232)
.L_232:
        /*070c*/ 	.word	0x00000000
        /*0710*/ 	.short	0x000f
        /*0712*/ 	.short	0x0078
        /*0714*/ 	.byte	0x00, 0xf5, 0x21, 0x00


	//----- nvinfo : EIATTR_KPARAM_INFO
	.align		4
.L_233:
        /*0718*/ 	.byte	0x04, 0x17
        /*071a*/ 	.short	(.L_235 - .L_234)
.L_234:
        /*071c*/ 	.word	0x00000000
        /*0720*/ 	.short	0x000e
        /*0722*/ 	.short	0x0070
        /*0724*/ 	.byte	0x00, 0xf5, 0x21, 0x00


	//----- nvinfo : EIATTR_KPARAM_INFO
	.align		4
.L_235:
        /*0728*/ 	.byte	0x04, 0x17
        /*072a*/ 	.short	(.L_237 - .L_236)
.L_236:
        /*072c*/ 	.word	0x00000000
        /*0730*/ 	.short	0x000d
        /*0732*/ 	.short	0x0068
        /*0734*/ 	.byte	0x00, 0xf5, 0x21, 0x00


	//----- nvinfo : EIATTR_KPARAM_INFO
	.align		4
.L_237:
        /*0738*/ 	.byte	0x04, 0x17
        /*073a*/ 	.short	(.L_239 - .L_238)
.L_238:
        /*073c*/ 	.word	0x00000000
        /*0740*/ 	.short	0x000c
        /*0742*/ 	.short	0x0060
        /*0744*/ 	.byte	0x00, 0xf5, 0x21, 0x00


	//----- nvinfo : EIATTR_KPARAM_INFO
	.align		4
.L_239:
        /*0748*/ 	.byte	0x04, 0x17
        /*074a*/ 	.short	(.L_241 - .L_240)
.L_240:
        /*074c*/ 	.word	0x00000000
        /*0750*/ 	.short	0x000b
        /*0752*/ 	.short	0x0058
        /*0754*/ 	.byte	0x00, 0xf5, 0x21, 0x00


	//----- nvinfo : EIATTR_KPARAM_INFO
	.align		4
.L_241:
        /*0758*/ 	.byte	0x04, 0x17
        /*075a*/ 	.short	(.L_243 - .L_242)
.L_242:
        /*075c*/ 	.word	0x00000000
        /*0760*/ 	.short	0x000a
        /*0762*/ 	.short	0x0050
        /*0764*/ 	.byte	0x00, 0xf5, 0x21, 0x00


	//----- nvinfo : EIATTR_KPARAM_INFO
	.align		4
.L_243:
        /*0768*/ 	.byte	0x04, 0x17
        /*076a*/ 	.short	(.L_245 - .L_244)
.L_244:
        /*076c*/ 	.word	0x00000000
        /*0770*/ 	.short	0x0009
        /*0772*/ 	.short	0x0048
        /*0774*/ 	.byte	0x00, 0xf5, 0x21, 0x00


	//----- nvinfo : EIATTR_KPARAM_INFO
	.align		4
.L_245:
        /*0778*/ 	.byte	0x04, 0x17
        /*077a*/ 	.short	(.L_247 - .L_246)
.L_246:
        /*077c*/ 	.word	0x00000000
        /*0780*/ 	.short	0x0008
        /*0782*/ 	.short	0x0040
        /*0784*/ 	.byte	0x00, 0xf5, 0x21, 0x00


	//----- nvinfo : EIATTR_KPARAM_INFO
	.align		4
.L_247:
        /*0788*/ 	.byte	0x04, 0x17
        /*078a*/ 	.short	(.L_249 - .L_248)
.L_248:
        /*078c*/ 	.word	0x00000000
        /*0790*/ 	.short	0x0007
        /*0792*/ 	.short	0x0038
        /*0794*/ 	.byte	0x00, 0xf5, 0x21, 0x00


	//----- nvinfo : EIATTR_KPARAM_INFO
	.align		4
.L_249:
        /*0798*/ 	.byte	0x04, 0x17
        /*079a*/ 	.short	(.L_251 - .L_250)
.L_250:
        /*079c*/ 	.word	0x00000000
        /*07a0*/ 	.short	0x0006
        /*07a2*/ 	.short	0x0030
        /*07a4*/ 	.byte	0x00, 0xf5, 0x21, 0x00


	//----- nvinfo : EIATTR_KPARAM_INFO
	.align		4
.L_251:
        /*07a8*/ 	.byte	0x04, 0x17
        /*07aa*/ 	.short	(.L_253 - .L_252)
.L_252:
        /*07ac*/ 	.word	0x00000000
        /*07b0*/ 	.short	0x0005
        /*07b2*/ 	.short	0x0028
        /*07b4*/ 	.byte	0x00, 0xf5, 0x21, 0x00


	//----- nvinfo : EIATTR_KPARAM_INFO
	.align		4
.L_253:
        /*07b8*/ 	.byte	0x04, 0x17
        /*07ba*/ 	.short	(.L_255 - .L_254)
.L_254:
        /*07bc*/ 	.word	0x00000000
        /*07c0*/ 	.short	0x0004
        /*07c2*/ 	.short	0x0020
        /*07c4*/ 	.byte	0x00, 0xf5, 0x21, 0x00


	//----- nvinfo : EIATTR_KPARAM_INFO
	.align		4
.L_255:
        /*07c8*/ 	.byte	0x04, 0x17
        /*07ca*/ 	.short	(.L_257 - .L_256)
.L_256:
        /*07cc*/ 	.word	0x00000000
        /*07d0*/ 	.short	0x0003
        /*07d2*/ 	.short	0x0018
        /*07d4*/ 	.byte	0x00, 0xf5, 0x21, 0x00


	//----- nvinfo : EIATTR_KPARAM_INFO
	.align		4
.L_257:
        /*07d8*/ 	.byte	0x04, 0x17
        /*07da*/ 	.short	(.L_259 - .L_258)
.L_258:
        /*07dc*/ 	.word	0x00000000
        /*07e0*/ 	.short	0x0002
        /*07e2*/ 	.short	0x0010
        /*07e4*/ 	.byte	0x00, 0xf5, 0x21, 0x00


	//----- nvinfo : EIATTR_KPARAM_INFO
	.align		4
.L_259:
        /*07e8*/ 	.byte	0x04, 0x17
        /*07ea*/ 	.short	(.L_261 - .L_260)
.L_260:
        /*07ec*/ 	.word	0x00000000
        /*07f0*/ 	.short	0x0001
        /*07f2*/ 	.short	0x0008
        /*07f4*/ 	.byte	0x00, 0xf5, 0x21, 0x00


	//----- nvinfo : EIATTR_KPARAM_INFO
	.align		4
.L_261:
        /*07f8*/ 	.byte	0x04, 0x17
        /*07fa*/ 	.short	(.L_263 - .L_262)
.L_262:
        /*07fc*/ 	.word	0x00000000
        /*0800*/ 	.short	0x0000
        /*0802*/ 	.short	0x0000
        /*0804*/ 	.byte	0x00, 0xf5, 0x21, 0x00


	//----- nvinfo : EIATTR_SPARSE_MMA_MASK
	.align		4
.L_263:
        /*0808*/ 	.byte	0x03, 0x50
        /*080a*/ 	.short	0x0000


	//----- nvinfo : EIATTR_MAXREG_COUNT
	.align		4
        /*080c*/ 	.byte	0x03, 0x1b
        /*080e*/ 	.short	0x00ff


	//----- nvinfo : EIATTR_MERCURY_ISA_VERSION
	.align		4
        /*0810*/ 	.byte	0x03, 0x5f
        /*0812*/ 	.short	0x0101


	//----- nvinfo : EIATTR_VRC_CTA_INIT_COUNT
	.align		4
        /*0814*/ 	.byte	0x02, 0x4a
	.zero		1
	.zero		1


	//----- nvinfo : EIATTR_EXIT_INSTR_OFFSETS
	.align		4
        /*0818*/ 	.byte	0x04, 0x1c
        /*081a*/ 	.short	(.L_265 - .L_264)


	//   ....[0]....
.L_264:
        /*081c*/ 	.word	0x00002060


	//----- nvinfo : EIATTR_CBANK_PARAM_SIZE
	.align		4
.L_265:
        /*0820*/ 	.byte	0x03, 0x19
        /*0822*/ 	.short	0x0400


	//----- nvinfo : EIATTR_PARAM_CBANK
	.align		4
        /*0824*/ 	.byte	0x04, 0x0a
        /*0826*/ 	.short	(.L_267 - .L_266)
	.align		4
.L_266:
        /*0828*/ 	.word	index@(.nv.constant0._Z4racePiS_S_S_S_S_S_S_S_S_S_S_S_S_S_S_S_S_S_S_S_S_S_S_S_S_S_S_S_S_S_S_S_S_S_S_S_S_S_S_S_S_S_S_S_S_S_S_S_S_S_S_S_S_S_S_S_S_S_S_S_S_S_S_S_S_S_S_S_S_S_S_S_S_S_S_S_S_S_S_S_S_S_S_S_S_S_S_S_S_S_S_S_S_S_S_S_S_S_S_S_S_S_S_S_S_S_S_S_S_S_S_S_S_S_S_S_S_S_S_S_S_S_S_S_S_S_S_)
        /*082c*/ 	.short	0x0380
        /*082e*/ 	.short	0x0400


	//----- nvinfo : EIATTR_SW_WAR
	.align		4
.L_267:
        /*0830*/ 	.byte	0x04, 0x36
        /*0832*/ 	.short	(.L_269 - .L_268)
.L_268:
        /*0834*/ 	.word	0x00000008
.L_269:


//--------------------- .nv.callgraph             --------------------------
	.section	.nv.callgraph,"",@"SHT_CUDA_CALLGRAPH"
	.align	4
	.sectionentsize	8
	.align		4
        /*0000*/ 	.word	0x00000000
	.align		4
        /*0004*/ 	.word	0xffffffff
	.align		4
        /*0008*/ 	.word	0x00000000
	.align		4
        /*000c*/ 	.word	0xfffffffe
	.align		4
        /*0010*/ 	.word	0x00000000
	.align		4
        /*0014*/ 	.word	0xfffffffd
	.align		4
        /*0018*/ 	.word	0x00000000
	.align		4
        /*001c*/ 	.word	0xfffffffc


//--------------------- .text._Z4racePiS_S_S_S_S_S_S_S_S_S_S_S_S_S_S_S_S_S_S_S_S_S_S_S_S_S_S_S_S_S_S_S_S_S_S_S_S_S_S_S_S_S_S_S_S_S_S_S_S_S_S_S_S_S_S_S_S_S_S_S_S_S_S_S_S_S_S_S_S_S_S_S_S_S_S_S_S_S_S_S_S_S_S_S_S_S_S_S_S_S_S_S_S_S_S_S_S_S_S_S_S_S_S_S_S_S_S_S_S_S_S_S_S_S_S_S_S_S_S_S_S_S_S_S_S_S_S_ --------------------------
	.section	.text._Z4racePiS_S_S_S_S_S_S_S_S_S_S_S_S_S_S_S_S_S_S_S_S_S_S_S_S_S_S_S_S_S_S_S_S_S_S_S_S_S_S_S_S_S_S_S_S_S_S_S_S_S_S_S_S_S_S_S_S_S_S_S_S_S_S_S_S_S_S_S_S_S_S_S_S_S_S_S_S_S_S_S_S_S_S_S_S_S_S_S_S_S_S_S_S_S_S_S_S_S_S_S_S_S_S_S_S_S_S_S_S_S_S_S_S_S_S_S_S_S_S_S_S_S_S_S_S_S_S_,"ax",@progbits
	.align	128
        .global         _Z4racePiS_S_S_S_S_S_S_S_S_S_S_S_S_S_S_S_S_S_S_S_S_S_S_S_S_S_S_S_S_S_S_S_S_S_S_S_S_S_S_S_S_S_S_S_S_S_S_S_S_S_S_S_S_S_S_S_S_S_S_S_S_S_S_S_S_S_S_S_S_S_S_S_S_S_S_S_S_S_S_S_S_S_S_S_S_S_S_S_S_S_S_S_S_S_S_S_S_S_S_S_S_S_S_S_S_S_S_S_S_S_S_S_S_S_S_S_S_S_S_S_S_S_S_S_S_S_S_
        .type           _Z4racePiS_S_S_S_S_S_S_S_S_S_S_S_S_S_S_S_S_S_S_S_S_S_S_S_S_S_S_S_S_S_S_S_S_S_S_S_S_S_S_S_S_S_S_S_S_S_S_S_S_S_S_S_S_S_S_S_S_S_S_S_S_S_S_S_S_S_S_S_S_S_S_S_S_S_S_S_S_S_S_S_S_S_S_S_S_S_S_S_S_S_S_S_S_S_S_S_S_S_S_S_S_S_S_S_S_S_S_S_S_S_S_S_S_S_S_S_S_S_S_S_S_S_S_S_S_S_S_,@function
        .size           _Z4racePiS_S_S_S_S_S_S_S_S_S_S_S_S_S_S_S_S_S_S_S_S_S_S_S_S_S_S_S_S_S_S_S_S_S_S_S_S_S_S_S_S_S_S_S_S_S_S_S_S_S_S_S_S_S_S_S_S_S_S_S_S_S_S_S_S_S_S_S_S_S_S_S_S_S_S_S_S_S_S_S_S_S_S_S_S_S_S_S_S_S_S_S_S_S_S_S_S_S_S_S_S_S_S_S_S_S_S_S_S_S_S_S_S_S_S_S_S_S_S_S_S_S_S_S_S_S_S_,(.L_x_1 - _Z4racePiS_S_S_S_S_S_S_S_S_S_S_S_S_S_S_S_S_S_S_S_S_S_S_S_S_S_S_S_S_S_S_S_S_S_S_S_S_S_S_S_S_S_S_S_S_S_S_S_S_S_S_S_S_S_S_S_S_S_S_S_S_S_S_S_S_S_S_S_S_S_S_S_S_S_S_S_S_S_S_S_S_S_S_S_S_S_S_S_S_S_S_S_S_S_S_S_S_S_S_S_S_S_S_S_S_S_S_S_S_S_S_S_S_S_S_S_S_S_S_S_S_S_S_S_S_S_S_)
        .other          _Z4racePiS_S_S_S_S_S_S_S_S_S_S_S_S_S_S_S_S_S_S_S_S_S_S_S_S_S_S_S_S_S_S_S_S_S_S_S_S_S_S_S_S_S_S_S_S_S_S_S_S_S_S_S_S_S_S_S_S_S_S_S_S_S_S_S_S_S_S_S_S_S_S_S_S_S_S_S_S_S_S_S_S_S_S_S_S_S_S_S_S_S_S_S_S_S_S_S_S_S_S_S_S_S_S_S_S_S_S_S_S_S_S_S_S_S_S_S_S_S_S_S_S_S_S_S_S_S_S_,@"STO_CUDA_ENTRY STV_DEFAULT"
_Z4racePiS_S_S_S_S_S_S_S_S_S_S_S_S_S_S_S_S_S_S_S_S_S_S_S_S_S_S_S_S_S_S_S_S_S_S_S_S_S_S_S_S_S_S_S_S_S_S_S_S_S_S_S_S_S_S_S_S_S_S_S_S_S_S_S_S_S_S_S_S_S_S_S_S_S_S_S_S_S_S_S_S_S_S_S_S_S_S_S_S_S_S_S_S_S_S_S_S_S_S_S_S_S_S_S_S_S_S_S_S_S_S_S_S_S_S_S_S_S_S_S_S_S_S_S_S_S_S_:
.text._Z4racePiS_S_S_S_S_S_S_S_S_S_S_S_S_S_S_S_S_S_S_S_S_S_S_S_S_S_S_S_S_S_S_S_S_S_S_S_S_S_S_S_S_S_S_S_S_S_S_S_S_S_S_S_S_S_S_S_S_S_S_S_S_S_S_S_S_S_S_S_S_S_S_S_S_S_S_S_S_S_S_S_S_S_S_S_S_S_S_S_S_S_S_S_S_S_S_S_S_S_S_S_S_S_S_S_S_S_S_S_S_S_S_S_S_S_S_S_S_S_S_S_S_S_S_S_S_S_S_:
[----:B------:R-:W-:Y:S01]  /*0000*/  LDC R1, c[0x0][0x37c] ;  /* 0x0000df00ff017b82 */ /* 0x000fe20000000800 */
[----:B------:R-:W0:Y:S07]  /*0010*/  S2R R0, SR_TID.X ;  /* 0x0000000000007919 */ /* 0x000e2e0000002100 */
[----:B------:R-:W0:Y:S01]  /*0020*/  S2UR UR6, SR_CTAID.X ;  /* 0x00000000000679c3 */ /* 0x000e220000002500 */
[----:B------:R-:W1:Y:S07]  /*0030*/  LDCU.64 UR4, c[0x0][0x358] ;  /* 0x00006b00ff0477ac */ /* 0x000e6e0008000a00 */
[----:B------:R-:W0:Y:S08]  /*0040*/  LDC R5, c[0x0][0x360] ;  /* 0x0000d800ff057b82 */ /* 0x000e300000000800 */
[----:B------:R-:W2:Y:S08]  /*0050*/  LDC.64 R2, c[0x0][0x380] ;  /* 0x0000e000ff027b82 */ /* 0x000eb00000000a00 */
[----:B------:R-:W3:Y:S01]  /*0060*/  LDC.64 R6, c[0x0][0x390] ;  /* 0x0000e400ff067b82 */ /* 0x000ee20000000a00 */
[----:B0-----:R-:W-:-:S07]  /*0070*/  IMAD R0, R5, UR6, R0 ;  /* 0x0000000605007c24 */ /* 0x001fce000f8e0200 */
[----:B------:R-:W0:Y:S01]  /*0080*/  LDC.64 R8, c[0x0][0x398] ;  /* 0x0000e600ff087b82 */ /* 0x000e220000000a00 */
[----:B--2---:R-:W-:-:S07]  /*0090*/  IMAD.WIDE R2, R0, 0x4, R2 ;  /* 0x0000000400027825 */ /* 0x004fce00078e0202 */
[----:B------:R-:W2:Y:S01]  /*00a0*/  LDC.64 R4, c[0x0][0x388] ;  /* 0x0000e200ff047b82 */ /* 0x000ea20000000a00 */
[----:B-1----:R-:W4:Y:S07]  /*00b0*/  LDG.E R13, desc[UR4][R2.64+0x4] ;  /* 0x00000404020d7981 */ /* 0x002f2e000c1e1900 */
[----:B------:R-:W1:Y:S01]  /*00c0*/  LDC.64 R10, c[0x0][0x3a0] ;  /* 0x0000e800ff0a7b82 */ /* 0x000e620000000a00 */
[C---:B--2---:R-:W-:Y:S01]  /*00d0*/  IMAD.WIDE R4, R0.reuse, 0x4, R4 ;  /* 0x0000000400047825 */ /* 0x044fe200078e0204 */
[----:B----4-:R1:W-:Y:S04]  /*00e0*/  STG.E desc[UR4][R2.64], R13 ;  /* 0x0000000d02007986 */ /* 0x0103e8000c101904 */
[----:B------:R-:W2:Y:S01]  /*00f0*/  LDG.E R15, desc[UR4][R4.64+0x4] ;  /* 0x00000404040f7981 */ /* 0x000ea2000c1e1900 */
[----:B---3--:R-:W-:-:S03]  /*0100*/  IMAD.WIDE R6, R0, 0x4, R6 ;  /* 0x0000000400067825 */ /* 0x008fc600078e0206 */
[----:B--2---:R2:W-:Y:S04]  /*0110*/  STG.E desc[UR4][R4.64], R15 ;  /* 0x0000000f04007986 */ /* 0x0045e8000c101904 */
[----:B------:R-:W3:Y:S01]  /*0120*/  LDG.E R17, desc[UR4][R6.64+0x4] ;  /* 0x0000040406117981 */ /* 0x000ee2000c1e1900 */
[----:B0-----:R-:W-:-:S03]  /*0130*/  IMAD.WIDE R8, R0, 0x4, R8 ;  /* 0x0000000400087825 */ /* 0x001fc600078e0208 */
[----:B---3--:R0:W-:Y:S04]  /*0140*/  STG.E desc[UR4][R6.64], R17 ;  /* 0x0000001106007986 */ /* 0x0081e8000c101904 */
[----:B------:R-:W3:Y:S01]  /*0150*/  LDG.E R19, desc[UR4][R8.64+0x4] ;  /* 0x0000040408137981 */ /* 0x000ee2000c1e1900 */
[C---:B-1----:R-:W-:Y:S02]  /*0160*/  IMAD.WIDE R2, R0.reuse, 0x4, R10 ;  /* 0x0000000400027825 */ /* 0x042fe400078e020a */
[----:B------:R-:W2:Y:S01]  /*0170*/  LDC.64 R10, c[0x0][0x3a8] ;  /* 0x0000ea00ff0a7b82 */ /* 0x000ea20000000a00 */
[----:B---3--:R1:W-:Y:S04]  /*0180*/  STG.E desc[UR4][R8.64], R19 ;  /* 0x0000001308007986 */ /* 0x0083e8000c101904 */
[----:B------:R-:W3:Y:S01]  /*0190*/  LDG.E R13, desc[UR4][R2.64+0x4] ;  /* 0x00000404020d7981 */ /* 0x000ee2000c1e1900 */
[----:B--2---:R-:W-:-:S02]  /*01a0*/  IMAD.WIDE R4, R0, 0x4, R10 ;  /* 0x0000000400047825 */ /* 0x004fc400078e020a */
[----:B------:R-:W0:Y:S01]  /*01b0*/  LDC.64 R10, c[0x0][0x3b0] ;  /* 0x0000ec00ff0a7b82 */ /* 0x000e220000000a00 */
[----:B---3--:R2:W-:Y:S04]  /*01c0*/  STG.E desc[UR4][R2.64], R13 ;  /* 0x0000000d02007986 */ /* 0x0085e8000c101904 */
[----:B------:R-:W3:Y:S01]  /*01d0*/  LDG.E R15, desc[UR4][R4.64+0x4] ;  /* 0x00000404040f7981 */ /* 0x000ee2000c1e1900 */
[C---:B0-----:R-:W-:Y:S02]  /*01e0*/  IMAD.WIDE R6, R0.reuse, 0x4, R10 ;  /* 0x0000000400067825 */ /* 0x041fe400078e020a */
[----:B------:R-:W1:Y:S01]  /*01f0*/  LDC.64 R10, c[0x0][0x3b8] ;  /* 0x0000ee00ff0a7b82 */ /* 0x000e620000000a00 */
[----:B---3--:R0:W-:Y:S04]  /*0200*/  STG.E desc[UR4][R4.64], R15 ;  /* 0x0000000f04007986 */ /* 0x0081e8000c101904 */
[----:B------:R-:W3:Y:S01]  /*0210*/  LDG.E R17, desc[UR4][R6.64+0x4] ;  /* 0x0000040406117981 */ /* 0x000ee2000c1e1900 */
[----:B-1----:R-:W-:-:S02]  /*0220*/  IMAD.WIDE R8, R0, 0x4, R10 ;  /* 0x0000000400087825 */ /* 0x002fc400078e020a */
[----:B------:R-:W2:Y:S01]  /*0230*/  LDC.64 R10, c[0x0][0x3c0] ;  /* 0x0000f000ff0a7b82 */ /* 0x000ea20000000a00 */
[----:B---3--:R1:W-:Y:S04]  /*0240*/  STG.E desc[UR4][R6.64], R17 ;  /* 0x0000001106007986 */ /* 0x0083e8000c101904 */
[----:B------:R-:W3:Y:S01]  /*0250*/  LDG.E R19, desc[UR4][R8.64+0x4] ;  /* 0x0000040408137981 */ /* 0x000ee2000c1e1900 */
[C---:B--2---:R-:W-:Y:S02]  /*0260*/  IMAD.WIDE R2, R0.reuse, 0x4, R10 ;  /* 0x0000000400027825 */ /* 0x044fe400078e020a */
[----:B------:R-:W0:Y:S01]  /*0270*/  LDC.64 R10, c[0x0][0x3c8] ;  /* 0x0000f200ff0a7b82 */ /* 0x000e220000000a00 */
[----:B---3--:R2:W-:Y:S04]  /*0280*/  STG.E desc[UR4][R8.64], R19 ;  /* 0x0000001308007986 */ /* 0x0085e8000c101904 */
[----:B------:R-:W3:Y:S01]  /*0290*/  LDG.E R13, desc[UR4][R2.64+0x4] ;  /* 0x00000404020d7981 */ /* 0x000ee2000c1e1900 */
[----:B0-----:R-:W-:-:S02]  /*02a0*/  IMAD.WIDE R4, R0, 0x4, R10 ;  /* 0x0000000400047825 */ /* 0x001fc400078e020a */
[----:B------:R-:W1:Y:S01]  /*02b0*/  LDC.64 R10, c[0x0][0x3d0] ;  /* 0x0000f400ff0a7b82 */ /* 0x000e620000000a00 */
        /* <DEDUP_REMOVED lines=464> */
[----:B---3--:R-:W-:Y:S04]  /*1fc0*/  STG.E desc[UR4][R2.64], R13 ;  /* 0x0000000d02007986 */ /* 0x008fe8000c101904 */
[----:B------:R-:W2:Y:S01]  /*1fd0*/  LDG.E R15, desc[UR4][R4.64+0x4] ;  /* 0x00000404040f7981 */ /* 0x000ea2000c1e1900 */
[C---:B0-----:R-:W-:Y:S02]  /*1fe0*/  IMAD.WIDE R6, R0.reuse, 0x4, R10 ;  /* 0x0000000400067825 */ /* 0x041fe400078e020a */
[----:B------:R-:W1:Y:S01]  /*1ff0*/  LDC.64 R10, c[0x0][0x778] ;  /* 0x0001de00ff0a7b82 */ /* 0x000e620000000a00 */
[----:B--2---:R-:W-:Y:S04]  /*2000*/  STG.E desc[UR4][R4.64], R15 ;  /* 0x0000000f04007986 */ /* 0x004fe8000c101904 */
[----:B------:R-:W2:Y:S01]  /*2010*/  LDG.E R17, desc[UR4][R6.64+0x4] ;  /* 0x0000040406117981 */ /* 0x000ea2000c1e1900 */
[----:B-1----:R-:W-:-:S03]  /*2020*/  IMAD.WIDE R8, R0, 0x4, R10 ;  /* 0x0000000400087825 */ /* 0x002fc600078e020a */
[----:B--2---:R-:W-:Y:S04]  /*2030*/  STG.E desc[UR4][R6.64], R17 ;  /* 0x0000001106007986 */ /* 0x004fe8000c101904 */
[----:B------:R-:W2:Y:S04]  /*2040*/  LDG.E R11, desc[UR4][R8.64+0x4] ;  /* 0x00000404080b7981 */ /* 0x000ea8000c1e1900 */
[----:B--2---:R-:W-:Y:S01]  /*2050*/  STG.E desc[UR4][R8.64], R11 ;  /* 0x0000000b08007986 */ /* 0x004fe2000c101904 */
[----:B------:R-:W-:Y:S05]  /*2060*/  EXIT ;  /* 0x000000000000794d */ /* 0x000fea0003800000 */
.L_x_0:
[----:B------:R-:W-:-:S00]  /*2070*/  BRA `(.L_x_0) ;  /* 0xfffffffc00fc7947 */ /* 0x000fc0000383ffff */
[----:B------:R-:W-:-:S00]  /*2080*/  NOP ;  /* 0x0000000000007918 */ /* 0x000fc00000000000 */
[----:B------:R-:W-:-:S00]  /*2090*/  NOP ;  /* 0x0000000000007918 */ /* 0x000fc00000000000 */
[----:B------:R-:W-:-:S00]  /*20a0*/  NOP ;  /* 0x0000000000007918 */ /* 0x000fc00000000000 */
[----:B------:R-:W-:-:S00]  /*20b0*/  NOP ;  /* 0x0000000000007918 */ /* 0x000fc00000000000 */
[----:B------:R-:W-:-:S00]  /*20c0*/  NOP ;  /* 0x0000000000007918 */ /* 0x000fc00000000000 */
[----:B------:R-:W-:-:S00]  /*20d0*/  NOP ;  /* 0x0000000000007918 */ /* 0x000fc00000000000 */
[----:B------:R-:W-:-:S00]  /*20e0*/  NOP ;  /* 0x0000000000007918 */ /* 0x000fc00000000000 */
[----:B------:R-:W-:-:S00]  /*20f0*/  NOP ;  /* 0x0000000000007918 */ /* 0x000fc00000000000 */
.L_x_1:


//--------------------- .nv.shared.reserved.0     --------------------------
	.section	.nv.shared.reserved.0,"aw",@nobits
	.weak		__nv_reservedSMEM_offset_0_alias
	.size		__nv_reservedSMEM_offset_0_alias, 0, 64
	.other		__nv_reservedSMEM_offset_0_alias,@"STO_CUDA_RESERVED_SHARED STV_DEFAULT"
__nv_reservedSMEM_offset_0_alias:
	.zero		0
	.zero		64


//--------------------- .nv.constant0._Z4racePiS_S_S_S_S_S_S_S_S_S_S_S_S_S_S_S_S_S_S_S_S_S_S_S_S_S_S_S_S_S_S_S_S_S_S_S_S_S_S_S_S_S_S_S_S_S_S_S_S_S_S_S_S_S_S_S_S_S_S_S_S_S_S_S_S_S_S_S_S_S_S_S_S_S_S_S_S_S_S_S_S_S_S_S_S_S_S_S_S_S_S_S_S_S_S_S_S_S_S_S_S_S_S_S_S_S_S_S_S_S_S_S_S_S_S_S_S_S_S_S_S_S_S_S_S_S_S_ --------------------------
	.section	.nv.constant0._Z4racePiS_S_S_S_S_S_S_S_S_S_S_S_S_S_S_S_S_S_S_S_S_S_S_S_S_S_S_S_S_S_S_S_S_S_S_S_S_S_S_S_S_S_S_S_S_S_S_S_S_S_S_S_S_S_S_S_S_S_S_S_S_S_S_S_S_S_S_S_S_S_S_S_S_S_S_S_S_S_S_S_S_S_S_S_S_S_S_S_S_S_S_S_S_S_S_S_S_S_S_S_S_S_S_S_S_S_S_S_S_S_S_S_S_S_S_S_S_S_S_S_S_S_S_S_S_S_S_,"a",@progbits
	.sectionflags	@""
	.align	4
.nv.constant0._Z4racePiS_S_S_S_S_S_S_S_S_S_S_S_S_S_S_S_S_S_S_S_S_S_S_S_S_S_S_S_S_S_S_S_S_S_S_S_S_S_S_S_S_S_S_S_S_S_S_S_S_S_S_S_S_S_S_S_S_S_S_S_S_S_S_S_S_S_S_S_S_S_S_S_S_S_S_S_S_S_S_S_S_S_S_S_S_S_S_S_S_S_S_S_S_S_S_S_S_S_S_S_S_S_S_S_S_S_S_S_S_S_S_S_S_S_S_S_S_S_S_S_S_S_S_S_S_S_S_:
	.zero		1920


//--------------------- SYMBOLS --------------------------

	.type		.nv.reservedSmem.offset0,@object
	.size		.nv.reservedSmem.offset0,0x4
